// auto-generated by cutlass_sweep.gemm — config: {"arch": "sm_100", "cluster_m": 1, "cluster_n": 1, "dtype": "int8", "dtype_b": "int8", "layout": "nt", "stages": 0, "tile_k": 256, "tile_m": 128, "tile_n": 192}
#include "cutlass/cutlass.h"
#include "cutlass/gemm/collective/collective_builder.hpp"
#include "cutlass/gemm/device/gemm_universal_adapter.h"
#include "cutlass/gemm/kernel/gemm_universal.hpp"
#include "cutlass/epilogue/collective/collective_builder.hpp"

using ElemA = int8_t;
using ElemB = int8_t;
using ElemCD = int8_t;
using Acc  = int32_t;
using TileShape    = cute::Shape<cute::_128, cute::_192, cute::_256>;
using ClusterShape = cute::Shape<cute::_1, cute::_1, cute::_1>;

using CollectiveEpilogue = typename cutlass::epilogue::collective::CollectiveBuilder<
    cutlass::arch::Sm100, cutlass::arch::OpClassTensorOp,
    TileShape, ClusterShape,
    cutlass::epilogue::collective::EpilogueTileAuto,
    Acc, Acc,
    ElemCD, cutlass::layout::RowMajor, 128 / cutlass::sizeof_bits<ElemCD>::value,
    ElemCD, cutlass::layout::RowMajor, 128 / cutlass::sizeof_bits<ElemCD>::value,
    cutlass::epilogue::collective::EpilogueScheduleAuto
  >::CollectiveOp;

using CollectiveMainloop = typename cutlass::gemm::collective::CollectiveBuilder<
    cutlass::arch::Sm100, cutlass::arch::OpClassTensorOp,
    ElemA, cutlass::layout::RowMajor, 128 / cutlass::sizeof_bits<ElemA>::value,
    ElemB, cutlass::layout::ColumnMajor, 128 / cutlass::sizeof_bits<ElemB>::value,
    Acc,
    TileShape, ClusterShape,
    cutlass::gemm::collective::StageCountAutoCarveout<static_cast<int>(sizeof(typename CollectiveEpilogue::SharedStorage))>,
    cutlass::gemm::collective::KernelScheduleAuto
  >::CollectiveOp;

using GemmKernel = cutlass::gemm::kernel::GemmUniversal<
    cute::Shape<int,int,int,int>,
    CollectiveMainloop,
    CollectiveEpilogue
>;
using Gemm = cutlass::gemm::device::GemmUniversalAdapter<GemmKernel>;

// Force the device kernel symbol into the cubin without needing a host main.
auto* _anchor = &cutlass::device_kernel<GemmKernel>;


// ===== COMPILED SASS (sm_100a) =====

	.target	sm_100a

	.elftype	@"ET_EXEC"


//--------------------- .note.nv.tkinfo           --------------------------
	.section	.note.nv.tkinfo,"",@"SHT_NOTE"
	.sectionflags	@"SHF_NOTE_NV_TKINFO"
	.tkinfo
        /*0018*/ 	.word	0x00000002
        /*0030*/ 	.string	""
        /*0030*/ 	.string	"ptxas"
        /*0030*/ 	.string	"Cuda compilation tools, release 13.0, V13.0.88"
        /*0030*/ 	.string	"Build cuda_13.0.r13.0/compiler.36424714_0"
        /*0030*/ 	.string	"-arch sm_100a -m 64 "



//--------------------- .note.nv.cuinfo           --------------------------
	.section	.note.nv.cuinfo,"",@"SHT_NOTE"
	.sectionflags	@"SHF_NOTE_NV_CUINFO"
        /*0018*/ 	.short	0x0002
        /*001a*/ 	.short	0x0064
        /*001c*/ 	.short	0x0082
	.zero		2


//--------------------- .nv.info                  --------------------------
	.section	.nv.info,"",@"SHT_CUDA_INFO"
	.align	4


	//----- nvinfo : EIATTR_REGCOUNT
	.align		4
        /*0000*/ 	.byte	0x04, 0x2f
        /*0002*/ 	.short	(.L_20 - .L_19)
	.align		4
.L_19:
        /*0004*/ 	.word	index@(_ZN7cutlass13device_kernelINS_4gemm6kernel13GemmUniversalIN4cute5tupleIJiiiiEEENS1_10collective13CollectiveMmaINS1_35MainloopSm100TmaUmmaWarpSpecializedILi2ELi2ELi2ENS5_IJNS4_1CILi1EEESB_SB_EEEEENS5_IJNSA_ILi128EEENSA_ILi192EEENSA_ILi256EEEEEEaNS5_IJlSB_lEEEaSI_NS4_8TiledMMAINS4_8MMA_AtomIJNS4_15SM100_MMA_S8_SSIaaiLi128ELi192ELNS4_4UMMA5MajorE0ELSN_0ELNSM_8SaturateE0EEEEEENS4_6LayoutISC_NS5_IJNSA_ILi0EEESS_SS_EEEEENS5_IJNS4_10UnderscoreESV_SV_EEEEENS4_13SM90_TMA_LOADENS4_14ComposedLayoutINS4_7SwizzleILi3ELi4ELi3EEENS4_18smem_ptr_flag_bitsILi8EEENSR_INS5_IJNSA_ILi8EEESE_EEENS5_IJSE_SB_EEEEEEEvNS4_8identityESY_S18_vS19_EENS_8epilogue10collective18CollectiveEpilogueINS1B_23Sm100TmaWarpSpecializedILi3ELi2ELi64ELb0ELb0EEEJSH_NS5_IJNSR_ISE_SB_EENSR_INSA_ILi64EEESB_EEEEEaSI_aSI_NS1B_6fusion15FusionCallbacksIS1F_NS1K_17LinearCombinationIaiaiLNS_15FloatRoundStyleE2EEESH_S1J_JEEENS4_5SM1004TMEM4LOAD26SM100_TMEM_LOAD_32dp32b64xESY_NSZ_INS10_ILi2ELi4ELi3EEES13_NSR_INS5_IJS14_S1H_EEENS5_IJS1H_SB_EEEEEEENS4_39AutoVectorizingCopyWithAssumedAlignmentILi128EEENS4_14SM90_TMA_STOREES1Y_S20_S20_EEEvvEEEEvNT_6ParamsE)
        /*0008*/ 	.word	0x000000af


	//----- nvinfo : EIATTR_FRAME_SIZE
	.align		4
.L_20:
        /*000c*/ 	.byte	0x04, 0x11
        /*000e*/ 	.short	(.L_22 - .L_21)
	.align		4
.L_21:
        /*0010*/ 	.word	index@($__internal_2_$__cuda_sm10x_tcgen05_guardrail_trap_unallocated_columns_being_dealloced)
        /*0014*/ 	.word	0x00000000


	//----- nvinfo : EIATTR_FRAME_SIZE
	.align		4
.L_22:
        /*0018*/ 	.byte	0x04, 0x11
        /*001a*/ 	.short	(.L_24 - .L_23)
	.align		4
.L_23:
        /*001c*/ 	.word	index@($__internal_1_$__cuda_sm10x_tcgen05_guardrail_trap_phase_invalid_during_alloc)
        /*0020*/ 	.word	0x00000000


	//----- nvinfo : EIATTR_FRAME_SIZE
	.align		4
.L_24:
        /*0024*/ 	.byte	0x04, 0x11
        /*0026*/ 	.short	(.L_26 - .L_25)
	.align		4
.L_25:
        /*0028*/ 	.word	index@($__internal_0_$__cuda_sm10x_tcgen05_guardrail_trap_col_being_dealloced_not_returned_by_alloc)
        /*002c*/ 	.word	0x00000000


	//----- nvinfo : EIATTR_FRAME_SIZE
	.align		4
.L_26:
        /*0030*/ 	.byte	0x04, 0x11
        /*0032*/ 	.short	(.L_28 - .L_27)
	.align		4
.L_27:
        /*0034*/ 	.word	index@(_ZN7cutlass13device_kernelINS_4gemm6kernel13GemmUniversalIN4cute5tupleIJiiiiEEENS1_10collective13CollectiveMmaINS1_35MainloopSm100TmaUmmaWarpSpecializedILi2ELi2ELi2ENS5_IJNS4_1CILi1EEESB_SB_EEEEENS5_IJNSA_ILi128EEENSA_ILi192EEENSA_ILi256EEEEEEaNS5_IJlSB_lEEEaSI_NS4_8TiledMMAINS4_8MMA_AtomIJNS4_15SM100_MMA_S8_SSIaaiLi128ELi192ELNS4_4UMMA5MajorE0ELSN_0ELNSM_8SaturateE0EEEEEENS4_6LayoutISC_NS5_IJNSA_ILi0EEESS_SS_EEEEENS5_IJNS4_10UnderscoreESV_SV_EEEEENS4_13SM90_TMA_LOADENS4_14ComposedLayoutINS4_7SwizzleILi3ELi4ELi3EEENS4_18smem_ptr_flag_bitsILi8EEENSR_INS5_IJNSA_ILi8EEESE_EEENS5_IJSE_SB_EEEEEEEvNS4_8identityESY_S18_vS19_EENS_8epilogue10collective18CollectiveEpilogueINS1B_23Sm100TmaWarpSpecializedILi3ELi2ELi64ELb0ELb0EEEJSH_NS5_IJNSR_ISE_SB_EENSR_INSA_ILi64EEESB_EEEEEaSI_aSI_NS1B_6fusion15FusionCallbacksIS1F_NS1K_17LinearCombinationIaiaiLNS_15FloatRoundStyleE2EEESH_S1J_JEEENS4_5SM1004TMEM4LOAD26SM100_TMEM_LOAD_32dp32b64xESY_NSZ_INS10_ILi2ELi4ELi3EEES13_NSR_INS5_IJS14_S1H_EEENS5_IJS1H_SB_EEEEEEENS4_39AutoVectorizingCopyWithAssumedAlignmentILi128EEENS4_14SM90_TMA_STOREES1Y_S20_S20_EEEvvEEEEvNT_6ParamsE)
        /*0038*/ 	.word	0x00000000


	//----- nvinfo : EIATTR_MIN_STACK_SIZE
	.align		4
.L_28:
        /*003c*/ 	.byte	0x04, 0x12
        /*003e*/ 	.short	(.L_30 - .L_29)
	.align		4
.L_29:
        /*0040*/ 	.word	index@(_ZN7cutlass13device_kernelINS_4gemm6kernel13GemmUniversalIN4cute5tupleIJiiiiEEENS1_10collective13CollectiveMmaINS1_35MainloopSm100TmaUmmaWarpSpecializedILi2ELi2ELi2ENS5_IJNS4_1CILi1EEESB_SB_EEEEENS5_IJNSA_ILi128EEENSA_ILi192EEENSA_ILi256EEEEEEaNS5_IJlSB_lEEEaSI_NS4_8TiledMMAINS4_8MMA_AtomIJNS4_15SM100_MMA_S8_SSIaaiLi128ELi192ELNS4_4UMMA5MajorE0ELSN_0ELNSM_8SaturateE0EEEEEENS4_6LayoutISC_NS5_IJNSA_ILi0EEESS_SS_EEEEENS5_IJNS4_10UnderscoreESV_SV_EEEEENS4_13SM90_TMA_LOADENS4_14ComposedLayoutINS4_7SwizzleILi3ELi4ELi3EEENS4_18smem_ptr_flag_bitsILi8EEENSR_INS5_IJNSA_ILi8EEESE_EEENS5_IJSE_SB_EEEEEEEvNS4_8identityESY_S18_vS19_EENS_8epilogue10collective18CollectiveEpilogueINS1B_23Sm100TmaWarpSpecializedILi3ELi2ELi64ELb0ELb0EEEJSH_NS5_IJNSR_ISE_SB_EENSR_INSA_ILi64EEESB_EEEEEaSI_aSI_NS1B_6fusion15FusionCallbacksIS1F_NS1K_17LinearCombinationIaiaiLNS_15FloatRoundStyleE2EEESH_S1J_JEEENS4_5SM1004TMEM4LOAD26SM100_TMEM_LOAD_32dp32b64xESY_NSZ_INS10_ILi2ELi4ELi3EEES13_NSR_INS5_IJS14_S1H_EEENS5_IJS1H_SB_EEEEEEENS4_39AutoVectorizingCopyWithAssumedAlignmentILi128EEENS4_14SM90_TMA_STOREES1Y_S20_S20_EEEvvEEEEvNT_6ParamsE)
        /*0044*/ 	.word	0x00000000
.L_30:


//--------------------- .nv.compat                --------------------------
	.section	.nv.compat,"",@"SHT_CUDA_COMPAT_INFO"
	.align	4
        /*0000*/ 	.byte	0x02, 0x09, 0x01, 0x00, 0x02, 0x02, 0x03, 0x00, 0x02, 0x05, 0x06, 0x00, 0x03, 0x07, 0x01, 0x01
        /*0010*/ 	.byte	0x02, 0x03, 0x01, 0x00, 0x02, 0x06, 0x01, 0x00, 0x04, 0x0b, 0x08, 0x00, 0x01, 0x00, 0x00, 0x00
        /*0020*/ 	.byte	0x00, 0x00, 0x00, 0x00


//--------------------- .nv.info._ZN7cutlass13device_kernelINS_4gemm6kernel13GemmUniversalIN4cute5tupleIJiiiiEEENS1_10collective13CollectiveMmaINS1_35MainloopSm100TmaUmmaWarpSpecializedILi2ELi2ELi2ENS5_IJNS4_1CILi1EEESB_SB_EEEEENS5_IJNSA_ILi128EEENSA_ILi192EEENSA_ILi256EEEEEEaNS5_IJlSB_lEEEaSI_NS4_8TiledMMAINS4_8MMA_AtomIJNS4_15SM100_MMA_S8_SSIaaiLi128ELi192ELNS4_4UMMA5MajorE0ELSN_0ELNSM_8SaturateE0EEEEEENS4_6LayoutISC_NS5_IJNSA_ILi0EEESS_SS_EEEEENS5_IJNS4_10UnderscoreESV_SV_EEEEENS4_13SM90_TMA_LOADENS4_14ComposedLayoutINS4_7SwizzleILi3ELi4ELi3EEENS4_18smem_ptr_flag_bitsILi8EEENSR_INS5_IJNSA_ILi8EEESE_EEENS5_IJSE_SB_EEEEEEEvNS4_8identityESY_S18_vS19_EENS_8epilogue10collective18CollectiveEpilogueINS1B_23Sm100TmaWarpSpecializedILi3ELi2ELi64ELb0ELb0EEEJSH_NS5_IJNSR_ISE_SB_EENSR_INSA_ILi64EEESB_EEEEEaSI_aSI_NS1B_6fusion15FusionCallbacksIS1F_NS1K_17LinearCombinationIaiaiLNS_15FloatRoundStyleE2EEESH_S1J_JEEENS4_5SM1004TMEM4LOAD26SM100_TMEM_LOAD_32dp32b64xESY_NSZ_INS10_ILi2ELi4ELi3EEES13_NSR_INS5_IJS14_S1H_EEENS5_IJS1H_SB_EEEEEEENS4_39AutoVectorizingCopyWithAssumedAlignmentILi128EEENS4_14SM90_TMA_STOREES1Y_S20_S20_EEEvvEEEEvNT_6ParamsE --------------------------
	.section	.nv.info._ZN7cutlass13device_kernelINS_4gemm6kernel13GemmUniversalIN4cute5tupleIJiiiiEEENS1_10collective13CollectiveMmaINS1_35MainloopSm100TmaUmmaWarpSpecializedILi2ELi2ELi2ENS5_IJNS4_1CILi1EEESB_SB_EEEEENS5_IJNSA_ILi128EEENSA_ILi192EEENSA_ILi256EEEEEEaNS5_IJlSB_lEEEaSI_NS4_8TiledMMAINS4_8MMA_AtomIJNS4_15SM100_MMA_S8_SSIaaiLi128ELi192ELNS4_4UMMA5MajorE0ELSN_0ELNSM_8SaturateE0EEEEEENS4_6LayoutISC_NS5_IJNSA_ILi0EEESS_SS_EEEEENS5_IJNS4_10UnderscoreESV_SV_EEEEENS4_13SM90_TMA_LOADENS4_14ComposedLayoutINS4_7SwizzleILi3ELi4ELi3EEENS4_18smem_ptr_flag_bitsILi8EEENSR_INS5_IJNSA_ILi8EEESE_EEENS5_IJSE_SB_EEEEEEEvNS4_8identityESY_S18_vS19_EENS_8epilogue10collective18CollectiveEpilogueINS1B_23Sm100TmaWarpSpecializedILi3ELi2ELi64ELb0ELb0EEEJSH_NS5_IJNSR_ISE_SB_EENSR_INSA_ILi64EEESB_EEEEEaSI_aSI_NS1B_6fusion15FusionCallbacksIS1F_NS1K_17LinearCombinationIaiaiLNS_15FloatRoundStyleE2EEESH_S1J_JEEENS4_5SM1004TMEM4LOAD26SM100_TMEM_LOAD_32dp32b64xESY_NSZ_INS10_ILi2ELi4ELi3EEES13_NSR_INS5_IJS14_S1H_EEENS5_IJS1H_SB_EEEEEEENS4_39AutoVectorizingCopyWithAssumedAlignmentILi128EEENS4_14SM90_TMA_STOREES1Y_S20_S20_EEEvvEEEEvNT_6ParamsE,"",@"SHT_CUDA_INFO"
	.sectionflags	@""
	.align	4


	//----- nvinfo : EIATTR_CUDA_API_VERSION
	.align		4
        /*0000*/ 	.byte	0x04, 0x37
        /*0002*/ 	.short	(.L_32 - .L_31)
.L_31:
        /*0004*/ 	.word	0x00000082


	//----- nvinfo : EIATTR_KPARAM_INFO
	.align		4
.L_32:
        /*0008*/ 	.byte	0x04, 0x17
        /*000a*/ 	.short	(.L_34 - .L_33)
.L_33:
        /*000c*/ 	.word	0x00000000
        /*0010*/ 	.short	0x0000
        /*0012*/ 	.short	0x0000
        /*0014*/ 	.byte	0x00, 0xf0, 0x01, 0x20


	//----- nvinfo : EIATTR_AT_ENTRY_FRAGMENTS
	.align		4
.L_34:
        /*0018*/ 	.byte	0x04, 0x4f
        /*001a*/ 	.short	(.L_36 - .L_35)


	//   ....[0]....
.L_35:
        /*001c*/ 	.word	0x00000006


	//----- nvinfo : EIATTR_RESERVED_SMEM_USED
	.align		4
.L_36:
        /*0020*/ 	.byte	0x01, 0x41
	.zero		2


	//----- nvinfo : EIATTR_SPARSE_MMA_MASK
	.align		4
        /*0024*/ 	.byte	0x03, 0x50
        /*0026*/ 	.short	0x0000


	//----- nvinfo : EIATTR_TCGEN05_1CTA_USED
	.align		4
        /*0028*/ 	.byte	0x01, 0x51
	.zero		2


	//----- nvinfo : EIATTR_MAXREG_COUNT
	.align		4
        /*002c*/ 	.byte	0x03, 0x1b
        /*002e*/ 	.short	0x00ff


	//----- nvinfo : EIATTR_NUM_BARRIERS
	.align		4
        /*0030*/ 	.byte	0x02, 0x4c
        /*0032*/ 	.byte	0x07
	.zero		1


	//----- nvinfo : EIATTR_EXTERNS
	.align		4
        /*0034*/ 	.byte	0x04, 0x0f
        /*0036*/ 	.short	(.L_38 - .L_37)


	//   ....[0]....
	.align		4
.L_37:
        /*0038*/ 	.word	index@(__assertfail)


	//----- nvinfo : EIATTR_MERCURY_ISA_VERSION
	.align		4
.L_38:
        /*003c*/ 	.byte	0x03, 0x5f
        /*003e*/ 	.short	0x0101


	//----- nvinfo : EIATTR_INT_WARP_WIDE_INSTR_OFFSETS
	.align		4
        /*0040*/ 	.byte	0x04, 0x31
        /*0042*/ 	.short	(.L_40 - .L_39)


	//   ....[0]....
.L_39:
        /*0044*/ 	.word	0x00001ea0


	//   ....[1]....
        /*0048*/ 	.word	0x00003870


	//   ....[2]....
        /*004c*/ 	.word	0x00003890


	//   ....[3]....
        /*0050*/ 	.word	0x000038c0


	//   ....[4]....
        /*0054*/ 	.word	0x000041f0


	//   ....[5]....
        /*0058*/ 	.word	0x00004260


	//   ....[6]....
        /*005c*/ 	.word	0x00004360


	//   ....[7]....
        /*0060*/ 	.word	0x000043f0


	//   ....[8]....
        /*0064*/ 	.word	0x000045d0


	//   ....[9]....
        /*0068*/ 	.word	0x00004730


	//----- nvinfo : EIATTR_COOP_GROUP_MASK_REGIDS
	.align		4
.L_40:
        /*006c*/ 	.byte	0x04, 0x29
        /*006e*/ 	.short	(.L_42 - .L_41)


	//   ....[0]....
.L_41:
        /*0070*/ 	.word	0xffffffff


	//   ....[1]....
        /*0074*/ 	.word	0xffffffff


	//   ....[2]....
        /*0078*/ 	.word	0xffffffff


	//   ....[3]....
        /*007c*/ 	.word	0xffffffff


	//   ....[4]....
        /*0080*/ 	.word	0xffffffff


	//   ....[5]....
        /*0084*/ 	.word	0xffffffff


	//   ....[6]....
        /*0088*/ 	.word	0xffffffff


	//   ....[7]....
        /*008c*/ 	.word	0xffffffff


	//   ....[8]....
        /*0090*/ 	.word	0xffffffff


	//   ....[9]....
        /*0094*/ 	.word	0xffffffff


	//   ....[10]....
        /*0098*/ 	.word	0xffffffff


	//   ....[11]....
        /*009c*/ 	.word	0xffffffff


	//   ....[12]....
        /*00a0*/ 	.word	0xffffffff


	//----- nvinfo : EIATTR_COOP_GROUP_INSTR_OFFSETS
	.align		4
.L_42:
        /*00a4*/ 	.byte	0x04, 0x28
        /*00a6*/ 	.short	(.L_44 - .L_43)


	//   ....[0]....
.L_43:
        /*00a8*/ 	.word	0x00000090


	//   ....[1]....
        /*00ac*/ 	.word	0x000004d0


	//   ....[2]....
        /*00b0*/ 	.word	0x00000600


	//   ....[3]....
        /*00b4*/ 	.word	0x00000780


	//   ....[4]....
        /*00b8*/ 	.word	0x00000880


	//   ....[5]....
        /*00bc*/ 	.word	0x000009f0


	//   ....[6]....
        /*00c0*/ 	.word	0x00000b50


	//   ....[7]....
        /*00c4*/ 	.word	0x00001d80


	//   ....[8]....
        /*00c8*/ 	.word	0x00002a40


	//   ....[9]....
        /*00cc*/ 	.word	0x00002c50


	//   ....[10]....
        /*00d0*/ 	.word	0x00002c80


	//   ....[11]....
        /*00d4*/ 	.word	0x00003750


	//   ....[12]....
        /*00d8*/ 	.word	0x00003980


	//----- nvinfo : EIATTR_VRC_CTA_INIT_COUNT
	.align		4
.L_44:
        /*00dc*/ 	.byte	0x02, 0x4a
        /*00de*/ 	.byte	0x80
	.zero		1


	//----- nvinfo : EIATTR_SYSCALL_OFFSETS
	.align		4
        /*00e0*/ 	.byte	0x04, 0x46
        /*00e2*/ 	.short	(.L_46 - .L_45)


	//   ....[0]....
.L_45:
        /*00e4*/ 	.word	0x00005180


	//   ....[1]....
        /*00e8*/ 	.word	0x000052a0


	//   ....[2]....
        /*00ec*/ 	.word	0x00005af0


	//   ....[3]....
        /*00f0*/ 	.word	0x00007180


	//   ....[4]....
        /*00f4*/ 	.word	0x00008810


	//----- nvinfo : EIATTR_MBARRIER_INSTR_OFFSETS
	.align		4
.L_46:
        /*00f8*/ 	.byte	0x04, 0x39
        /*00fa*/ 	.short	(.L_48 - .L_47)


	//   ....[0]....
.L_47:
        /*00fc*/ 	.word	0x000005b0
        /*0100*/ 	.word	0x000000ff
        /*0104*/ 	.word	0x00000000
        /*0108*/ 	.short	0x0100
        /*010a*/ 	.byte	0x05
	.zero		1


	//   ....[1]....
        /*010c*/ 	.word	0x000005c0
        /*0110*/ 	.word	0x000000ff
        /*0114*/ 	.word	0x00000010
        /*0118*/ 	.short	0x0100
        /*011a*/ 	.byte	0x05
	.zero		1


	//   ....[2]....
        /*011c*/ 	.word	0x000005d0
        /*0120*/ 	.word	0x000000ff
        /*0124*/ 	.word	0x00000008
        /*0128*/ 	.short	0x0100
        /*012a*/ 	.byte	0x05
	.zero		1


	//   ....[3]....
        /*012c*/ 	.word	0x000005e0
        /*0130*/ 	.word	0x000000ff
        /*0134*/ 	.word	0x00000018
        /*0138*/ 	.short	0x0100
        /*013a*/ 	.byte	0x05
	.zero		1


	//   ....[4]....
        /*013c*/ 	.word	0x00000710
        /*0140*/ 	.word	0x000000ff
        /*0144*/ 	.word	0x00000020
        /*0148*/ 	.short	0x0100
        /*014a*/ 	.byte	0x07
	.zero		1


	//   ....[5]....
        /*014c*/ 	.word	0x00000720
        /*0150*/ 	.word	0x000000ff
        /*0154*/ 	.word	0x00000038
        /*0158*/ 	.short	0x0100
        /*015a*/ 	.byte	0x07
	.zero		1


	//   ....[6]....
        /*015c*/ 	.word	0x00000730
        /*0160*/ 	.word	0x000000ff
        /*0164*/ 	.word	0x00000028
        /*0168*/ 	.short	0x0100
        /*016a*/ 	.byte	0x07
	.zero		1


	//   ....[7]....
        /*016c*/ 	.word	0x00000740
        /*0170*/ 	.word	0x000000ff
        /*0174*/ 	.word	0x00000040
        /*0178*/ 	.short	0x0100
        /*017a*/ 	.byte	0x07
	.zero		1


	//   ....[8]....
        /*017c*/ 	.word	0x00000750
        /*0180*/ 	.word	0x000000ff
        /*0184*/ 	.word	0x00000030
        /*0188*/ 	.short	0x0100
        /*018a*/ 	.byte	0x07
	.zero		1


	//   ....[9]....
        /*018c*/ 	.word	0x00000760
        /*0190*/ 	.word	0x000000ff
        /*0194*/ 	.word	0x00000048
        /*0198*/ 	.short	0x0100
        /*019a*/ 	.byte	0x07
	.zero		1


	//   ....[10]....
        /*019c*/ 	.word	0x00000850
        /*01a0*/ 	.word	0x000000ff
        /*01a4*/ 	.word	0x00000050
        /*01a8*/ 	.short	0x0100
        /*01aa*/ 	.byte	0x05
	.zero		1


	//   ....[11]....
        /*01ac*/ 	.word	0x00000860
        /*01b0*/ 	.word	0x000000ff
        /*01b4*/ 	.word	0x00000058
        /*01b8*/ 	.short	0x0100
        /*01ba*/ 	.byte	0x05
	.zero		1


	//   ....[12]....
        /*01bc*/ 	.word	0x000009a0
        /*01c0*/ 	.word	0x000000ff
        /*01c4*/ 	.word	0x00000060
        /*01c8*/ 	.short	0x0100
        /*01ca*/ 	.byte	0x05
	.zero		1


	//   ....[13]....
        /*01cc*/ 	.word	0x000009b0
        /*01d0*/ 	.word	0x000000ff
        /*01d4*/ 	.word	0x00000070
        /*01d8*/ 	.short	0x0100
        /*01da*/ 	.byte	0x05
	.zero		1


	//   ....[14]....
        /*01dc*/ 	.word	0x000009c0
        /*01e0*/ 	.word	0x000000ff
        /*01e4*/ 	.word	0x00000068
        /*01e8*/ 	.short	0x0100
        /*01ea*/ 	.byte	0x05
	.zero		1


	//   ....[15]....
        /*01ec*/ 	.word	0x000009d0
        /*01f0*/ 	.word	0x000000ff
        /*01f4*/ 	.word	0x00000078
        /*01f8*/ 	.short	0x0100
        /*01fa*/ 	.byte	0x05
	.zero		1


	//   ....[16]....
        /*01fc*/ 	.word	0x00000b00
        /*0200*/ 	.word	0x000000ff
        /*0204*/ 	.word	0x00000080
        /*0208*/ 	.short	0x0100
        /*020a*/ 	.byte	0x07
	.zero		1


	//   ....[17]....
        /*020c*/ 	.word	0x00000b10
        /*0210*/ 	.word	0x000000ff
        /*0214*/ 	.word	0x00000090
        /*0218*/ 	.short	0x0100
        /*021a*/ 	.byte	0x07
	.zero		1


	//   ....[18]....
        /*021c*/ 	.word	0x00000b20
        /*0220*/ 	.word	0x000000ff
        /*0224*/ 	.word	0x00000088
        /*0228*/ 	.short	0x0100
        /*022a*/ 	.byte	0x07
	.zero		1


	//   ....[19]....
        /*022c*/ 	.word	0x00000b30
        /*0230*/ 	.word	0x000000ff
        /*0234*/ 	.word	0x00000098
        /*0238*/ 	.short	0x0100
        /*023a*/ 	.byte	0x07
	.zero		1


	//   ....[20]....
        /*023c*/ 	.word	0x00000c20
        /*0240*/ 	.word	0x000000ff
        /*0244*/ 	.word	0x000000a0
        /*0248*/ 	.short	0x0100
        /*024a*/ 	.byte	0x05
	.zero		1


	//   ....[21]....
        /*024c*/ 	.word	0x00000c30
        /*0250*/ 	.word	0x000000ff
        /*0254*/ 	.word	0x000000b0
        /*0258*/ 	.short	0x0100
        /*025a*/ 	.byte	0x05
	.zero		1


	//   ....[22]....
        /*025c*/ 	.word	0x00000c40
        /*0260*/ 	.word	0x000000ff
        /*0264*/ 	.word	0x000000a8
        /*0268*/ 	.short	0x0100
        /*026a*/ 	.byte	0x05
	.zero		1


	//   ....[23]....
        /*026c*/ 	.word	0x00000c50
        /*0270*/ 	.word	0x000000ff
        /*0274*/ 	.word	0x000000b8
        /*0278*/ 	.short	0x0100
        /*027a*/ 	.byte	0x05
	.zero		1


	//   ....[24]....
        /*027c*/ 	.word	0x00001520
        /*0280*/ 	.word	0x00000003
        /*0284*/ 	.word	0x000000b0
        /*0288*/ 	.short	0x010a
        /*028a*/ 	.byte	0xff
	.zero		1


	//   ....[25]....
        /*028c*/ 	.word	0x00001550
        /*0290*/ 	.word	0x00000003
        /*0294*/ 	.word	0x000000a0
        /*0298*/ 	.short	0x0101
        /*029a*/ 	.byte	0xff
	.zero		1


	//   ....[26]....
        /*029c*/ 	.word	0x00001620
        /*02a0*/ 	.word	0x000000ff
        /*02a4*/ 	.word	0x00000010
        /*02a8*/ 	.short	0x010a
        /*02aa*/ 	.byte	0x05
	.zero		1


	//   ....[27]....
        /*02ac*/ 	.word	0x000016c0
        /*02b0*/ 	.word	0x000000ff
        /*02b4*/ 	.word	0x00000010
        /*02b8*/ 	.short	0x010a
        /*02ba*/ 	.byte	0x21
	.zero		1


	//   ....[28]....
        /*02bc*/ 	.word	0x00001810
        /*02c0*/ 	.word	0x000000ff
        /*02c4*/ 	.word	0x00000010
        /*02c8*/ 	.short	0x010a
        /*02ca*/ 	.byte	0x08
	.zero		1


	//   ....[29]....
        /*02cc*/ 	.word	0x000019e0
        /*02d0*/ 	.word	0x000000ff
        /*02d4*/ 	.word	0x00000058
        /*02d8*/ 	.short	0x0101
        /*02da*/ 	.byte	0x04
	.zero		1


	//   ....[30]....
        /*02dc*/ 	.word	0x00001a00
        /*02e0*/ 	.word	0x000000ff
        /*02e4*/ 	.word	0x00000010
        /*02e8*/ 	.short	0x010a
        /*02ea*/ 	.byte	0x05
	.zero		1


	//   ....[31]....
        /*02ec*/ 	.word	0x00001a80
        /*02f0*/ 	.word	0x000000ff
        /*02f4*/ 	.word	0x00000010
        /*02f8*/ 	.short	0x010a
        /*02fa*/ 	.byte	0x21
	.zero		1


	//   ....[32]....
        /*02fc*/ 	.word	0x00001be0
        /*0300*/ 	.word	0x000000ff
        /*0304*/ 	.word	0x00000010
        /*0308*/ 	.short	0x010a
        /*030a*/ 	.byte	0x08
	.zero		1


	//   ....[33]....
        /*030c*/ 	.word	0x00001db0
        /*0310*/ 	.word	0x00000002
        /*0314*/ 	.word	0x00000060
        /*0318*/ 	.short	0x010a
        /*031a*/ 	.byte	0xff
	.zero		1


	//   ....[34]....
        /*031c*/ 	.word	0x00001e70
        /*0320*/ 	.word	0x00000002
        /*0324*/ 	.word	0x00000000
        /*0328*/ 	.short	0x0101
        /*032a*/ 	.byte	0xff
	.zero		1


	//   ....[35]....
        /*032c*/ 	.word	0x000023d0
        /*0330*/ 	.word	0x000000ff
        /*0334*/ 	.word	0x00000000
        /*0338*/ 	.short	0x010a
        /*033a*/ 	.byte	0x04
	.zero		1


	//   ....[36]....
        /*033c*/ 	.word	0x00002470
        /*0340*/ 	.word	0x00000000
        /*0344*/ 	.word	0x00000000
        /*0348*/ 	.short	0x010a
        /*034a*/ 	.byte	0xff
	.zero		1


	//   ....[37]....
        /*034c*/ 	.word	0x00002590
        /*0350*/ 	.word	0x00000000
        /*0354*/ 	.word	0x000000a0
        /*0358*/ 	.short	0x010a
        /*035a*/ 	.byte	0xff
	.zero		1


	//   ....[38]....
        /*035c*/ 	.word	0x000025f0
        /*0360*/ 	.word	0x00000004
        /*0364*/ 	.word	0x00000000
        /*0368*/ 	.short	0x0101
        /*036a*/ 	.byte	0xff
	.zero		1


	//   ....[39]....
        /*036c*/ 	.word	0x00002610
        /*0370*/ 	.word	0x000000ff
        /*0374*/ 	.word	0x00000070
        /*0378*/ 	.short	0x010a
        /*037a*/ 	.byte	0x05
	.zero		1


	//   ....[40]....
        /*037c*/ 	.word	0x00002730
        /*0380*/ 	.word	0x00000000
        /*0384*/ 	.word	0x00000060
        /*0388*/ 	.short	0x010a
        /*038a*/ 	.byte	0xff
	.zero		1


	//   ....[41]....
        /*038c*/ 	.word	0x00002840
        /*0390*/ 	.word	0x00000000
        /*0394*/ 	.word	0x00000000
        /*0398*/ 	.short	0x0101
        /*039a*/ 	.byte	0xff
	.zero		1


	//   ....[42]....
        /*039c*/ 	.word	0x000028d0
        /*03a0*/ 	.word	0x000000ff
        /*03a4*/ 	.word	0x00000070
        /*03a8*/ 	.short	0x0106
        /*03aa*/ 	.byte	0x05
	.zero		1


	//   ....[43]....
        /*03ac*/ 	.word	0x000028f0
        /*03b0*/ 	.word	0x000000ff
        /*03b4*/ 	.word	0x00000070
        /*03b8*/ 	.short	0x010a
        /*03ba*/ 	.byte	0x05
	.zero		1


	//   ....[44]....
        /*03bc*/ 	.word	0x00002980
        /*03c0*/ 	.word	0x000000ff
        /*03c4*/ 	.word	0x00000070
        /*03c8*/ 	.short	0x0106
        /*03ca*/ 	.byte	0x04
	.zero		1


	//   ....[45]....
        /*03cc*/ 	.word	0x000029c0
        /*03d0*/ 	.word	0x00000000
        /*03d4*/ 	.word	0x00000070
        /*03d8*/ 	.short	0x010a
        /*03da*/ 	.byte	0xff
	.zero		1


	//   ....[46]....
        /*03dc*/ 	.word	0x00002f80
        /*03e0*/ 	.word	0x00000000
        /*03e4*/ 	.word	0x00000060
        /*03e8*/ 	.short	0x010a
        /*03ea*/ 	.byte	0xff
	.zero		1


	//   ....[47]....
        /*03ec*/ 	.word	0x00003090
        /*03f0*/ 	.word	0x00000003
        /*03f4*/ 	.word	0x00000000
        /*03f8*/ 	.short	0x0101
        /*03fa*/ 	.byte	0xff
	.zero		1


	//   ....[48]....
        /*03fc*/ 	.word	0x000030a0
        /*0400*/ 	.word	0x000000ff
        /*0404*/ 	.word	0x00000000
        /*0408*/ 	.short	0x010a
        /*040a*/ 	.byte	0x05
	.zero		1


	//   ....[49]....
        /*040c*/ 	.word	0x000030c0
        /*0410*/ 	.word	0x000000ff
        /*0414*/ 	.word	0x00000090
        /*0418*/ 	.short	0x010a
        /*041a*/ 	.byte	0x0e
	.zero		1


	//   ....[50]....
        /*041c*/ 	.word	0x00003190
        /*0420*/ 	.word	0x000000ff
        /*0424*/ 	.word	0x00000000
        /*0428*/ 	.short	0x010a
        /*042a*/ 	.byte	0x13
	.zero		1


	//   ....[51]....
        /*042c*/ 	.word	0x000032c0
        /*0430*/ 	.word	0x000000ff
        /*0434*/ 	.word	0x00000000
        /*0438*/ 	.short	0x010a
        /*043a*/ 	.byte	0x24
	.zero		1


	//   ....[52]....
        /*043c*/ 	.word	0x000036a0
        /*0440*/ 	.word	0x000000ff
        /*0444*/ 	.word	0x00000000
        /*0448*/ 	.short	0x010a
        /*044a*/ 	.byte	0x05
	.zero		1


	//   ....[53]....
        /*044c*/ 	.word	0x00003730
        /*0450*/ 	.word	0x000000ff
        /*0454*/ 	.word	0x00000000
        /*0458*/ 	.short	0x010a
        /*045a*/ 	.byte	0x06
	.zero		1


	//   ....[54]....
        /*045c*/ 	.word	0x00003ba0
        /*0460*/ 	.word	0x00000000
        /*0464*/ 	.word	0x00000060
        /*0468*/ 	.short	0x010a
        /*046a*/ 	.byte	0xff
	.zero		1


	//   ....[55]....
        /*046c*/ 	.word	0x00003c60
        /*0470*/ 	.word	0x00000000
        /*0474*/ 	.word	0x00000000
        /*0478*/ 	.short	0x0101
        /*047a*/ 	.byte	0xff
	.zero		1


	//   ....[56]....
        /*047c*/ 	.word	0x00003f80
        /*0480*/ 	.word	0x000000ff
        /*0484*/ 	.word	0x00000058
        /*0488*/ 	.short	0x010a
        /*048a*/ 	.byte	0x07
	.zero		1


	//   ....[57]....
        /*048c*/ 	.word	0x00004170
        /*0490*/ 	.word	0x000000ff
        /*0494*/ 	.word	0x00000038
        /*0498*/ 	.short	0x010a
        /*049a*/ 	.byte	0x07
	.zero		1


	//   ....[58]....
        /*049c*/ 	.word	0x00004300
        /*04a0*/ 	.word	0x000000ff
        /*04a4*/ 	.word	0x00000020
        /*04a8*/ 	.short	0x010b
        /*04aa*/ 	.byte	0x07
	.zero		1


	//   ....[59]....
        /*04ac*/ 	.word	0x00004310
        /*04b0*/ 	.word	0x000000ff
        /*04b4*/ 	.word	0x00000000
        /*04b8*/ 	.short	0x0101
        /*04ba*/ 	.byte	0x08
	.zero		1


	//   ....[60]....
        /*04bc*/ 	.word	0x00004320
        /*04c0*/ 	.word	0x000000ff
        /*04c4*/ 	.word	0x00000040
        /*04c8*/ 	.short	0x010a
        /*04ca*/ 	.byte	0x07
	.zero		1


	//   ....[61]....
        /*04cc*/ 	.word	0x000044c0
        /*04d0*/ 	.word	0x000000ff
        /*04d4*/ 	.word	0x00000028
        /*04d8*/ 	.short	0x010b
        /*04da*/ 	.byte	0x07
	.zero		1


	//   ....[62]....
        /*04dc*/ 	.word	0x00004530
        /*04e0*/ 	.word	0x000000ff
        /*04e4*/ 	.word	0x00000000
        /*04e8*/ 	.short	0x0101
        /*04ea*/ 	.byte	0x08
	.zero		1


	//   ....[63]....
        /*04ec*/ 	.word	0x00004560
        /*04f0*/ 	.word	0x000000ff
        /*04f4*/ 	.word	0x00000048
        /*04f8*/ 	.short	0x010a
        /*04fa*/ 	.byte	0x07
	.zero		1


	//   ....[64]....
        /*04fc*/ 	.word	0x00004770
        /*0500*/ 	.word	0x000000ff
        /*0504*/ 	.word	0x00000030
        /*0508*/ 	.short	0x010b
        /*050a*/ 	.byte	0x07
	.zero		1


	//   ....[65]....
        /*050c*/ 	.word	0x00004790
        /*0510*/ 	.word	0x000000ff
        /*0514*/ 	.word	0x00000000
        /*0518*/ 	.short	0x0101
        /*051a*/ 	.byte	0x0d
	.zero		1


	//   ....[66]....
        /*051c*/ 	.word	0x000047c0
        /*0520*/ 	.word	0x000000ff
        /*0524*/ 	.word	0x00000038
        /*0528*/ 	.short	0x010a
        /*052a*/ 	.byte	0x07
	.zero		1


	//   ....[67]....
        /*052c*/ 	.word	0x000047e0
        /*0530*/ 	.word	0x000000ff
        /*0534*/ 	.word	0x00000040
        /*0538*/ 	.short	0x010a
        /*053a*/ 	.byte	0x07
	.zero		1


	//   ....[68]....
        /*053c*/ 	.word	0x00004820
        /*0540*/ 	.word	0x00000000
        /*0544*/ 	.word	0x00000048
        /*0548*/ 	.short	0x010a
        /*054a*/ 	.byte	0xff
	.zero		1


	//   ....[69]....
        /*054c*/ 	.word	0x00004b50
        /*0550*/ 	.word	0x00000000
        /*0554*/ 	.word	0x00000060
        /*0558*/ 	.short	0x010a
        /*055a*/ 	.byte	0xff
	.zero		1


	//   ....[70]....
        /*055c*/ 	.word	0x00004c60
        /*0560*/ 	.word	0x00000000
        /*0564*/ 	.word	0x00000000
        /*0568*/ 	.short	0x0101
        /*056a*/ 	.byte	0xff
	.zero		1


	//   ....[71]....
        /*056c*/ 	.word	0x00005690
        /*0570*/ 	.word	0x00000003
        /*0574*/ 	.word	0x00000020
        /*0578*/ 	.short	0x010a
        /*057a*/ 	.byte	0xff
	.zero		1


	//   ....[72]....
        /*057c*/ 	.word	0x000056d0
        /*0580*/ 	.word	0x00000070
        /*0584*/ 	.word	0x00000080
        /*0588*/ 	.short	0x010a
        /*058a*/ 	.byte	0xff
	.zero		1


	//   ....[73]....
        /*058c*/ 	.word	0x00005810
        /*0590*/ 	.word	0x00000003
        /*0594*/ 	.word	0x00000020
        /*0598*/ 	.short	0x010a
        /*059a*/ 	.byte	0xff
	.zero		1


	//   ....[74]....
        /*059c*/ 	.word	0x00005970
        /*05a0*/ 	.word	0x00000000
        /*05a4*/ 	.word	0x00000000
        /*05a8*/ 	.short	0x0101
        /*05aa*/ 	.byte	0xff
	.zero		1


	//   ....[75]....
        /*05ac*/ 	.word	0x000059d0
        /*05b0*/ 	.word	0x00000070
        /*05b4*/ 	.word	0x00000080
        /*05b8*/ 	.short	0x010a
        /*05ba*/ 	.byte	0xff
	.zero		1


	//   ....[76]....
        /*05bc*/ 	.word	0x00006de0
        /*05c0*/ 	.word	0x00000006
        /*05c4*/ 	.word	0x00000020
        /*05c8*/ 	.short	0x010a
        /*05ca*/ 	.byte	0xff
	.zero		1


	//   ....[77]....
        /*05cc*/ 	.word	0x00006ec0
        /*05d0*/ 	.word	0x00000006
        /*05d4*/ 	.word	0x00000020
        /*05d8*/ 	.short	0x010a
        /*05da*/ 	.byte	0xff
	.zero		1


	//   ....[78]....
        /*05dc*/ 	.word	0x00007000
        /*05e0*/ 	.word	0x00000005
        /*05e4*/ 	.word	0x00000000
        /*05e8*/ 	.short	0x0101
        /*05ea*/ 	.byte	0xff
	.zero		1


	//   ....[79]....
        /*05ec*/ 	.word	0x00008470
        /*05f0*/ 	.word	0x00000003
        /*05f4*/ 	.word	0x00000020
        /*05f8*/ 	.short	0x010a
        /*05fa*/ 	.byte	0xff
	.zero		1


	//   ....[80]....
        /*05fc*/ 	.word	0x00008550
        /*0600*/ 	.word	0x00000003
        /*0604*/ 	.word	0x00000020
        /*0608*/ 	.short	0x010a
        /*060a*/ 	.byte	0xff
	.zero		1


	//   ....[81]....
        /*060c*/ 	.word	0x00008690
        /*0610*/ 	.word	0x00000003
        /*0614*/ 	.word	0x00000000
        /*0618*/ 	.short	0x0101
        /*061a*/ 	.byte	0xff
	.zero		1


	//   ....[82]....
        /*061c*/ 	.word	0x00008aa0
        /*0620*/ 	.word	0x000000ff
        /*0624*/ 	.word	0x00000000
        /*0628*/ 	.short	0x0101
        /*062a*/ 	.byte	0x05
	.zero		1


	//   ....[83]....
        /*062c*/ 	.word	0x00009cd0
        /*0630*/ 	.word	0x00000003
        /*0634*/ 	.word	0x000000b0
        /*0638*/ 	.short	0x010a
        /*063a*/ 	.byte	0xff
	.zero		1


	//   ....[84]....
        /*063c*/ 	.word	0x00009d30
        /*0640*/ 	.word	0x00000002
        /*0644*/ 	.word	0x00000010
        /*0648*/ 	.short	0x010a
        /*064a*/ 	.byte	0xff
	.zero		1


	//   ....[85]....
        /*064c*/ 	.word	0x00009d90
        /*0650*/ 	.word	0x00000002
        /*0654*/ 	.word	0x00000010
        /*0658*/ 	.short	0x010a
        /*065a*/ 	.byte	0xff
	.zero		1


	//   ....[86]....
        /*065c*/ 	.word	0x00009de0
        /*0660*/ 	.word	0x00000002
        /*0664*/ 	.word	0x00000060
        /*0668*/ 	.short	0x010a
        /*066a*/ 	.byte	0xff
	.zero		1


	//   ....[87]....
        /*066c*/ 	.word	0x00009e40
        /*0670*/ 	.word	0x00000000
        /*0674*/ 	.word	0x00000000
        /*0678*/ 	.short	0x010a
        /*067a*/ 	.byte	0xff
	.zero		1


	//   ....[88]....
        /*067c*/ 	.word	0x00009e90
        /*0680*/ 	.word	0x00000000
        /*0684*/ 	.word	0x000000a0
        /*0688*/ 	.short	0x010a
        /*068a*/ 	.byte	0xff
	.zero		1


	//   ....[89]....
        /*068c*/ 	.word	0x00009ef0
        /*0690*/ 	.word	0x00000000
        /*0694*/ 	.word	0x00000070
        /*0698*/ 	.short	0x010a
        /*069a*/ 	.byte	0xff
	.zero		1


	//   ....[90]....
        /*069c*/ 	.word	0x00009f40
        /*06a0*/ 	.word	0x00000000
        /*06a4*/ 	.word	0x00000060
        /*06a8*/ 	.short	0x010a
        /*06aa*/ 	.byte	0xff
	.zero		1


	//   ....[91]....
        /*06ac*/ 	.word	0x00009fa0
        /*06b0*/ 	.word	0x00000000
        /*06b4*/ 	.word	0x00000070
        /*06b8*/ 	.short	0x010a
        /*06ba*/ 	.byte	0xff
	.zero		1


	//   ....[92]....
        /*06bc*/ 	.word	0x00009ff0
        /*06c0*/ 	.word	0x00000000
        /*06c4*/ 	.word	0x00000060
        /*06c8*/ 	.short	0x010a
        /*06ca*/ 	.byte	0xff
	.zero		1


	//   ....[93]....
        /*06cc*/ 	.word	0x0000a050
        /*06d0*/ 	.word	0x00000003
        /*06d4*/ 	.word	0x00000090
        /*06d8*/ 	.short	0x010a
        /*06da*/ 	.byte	0xff
	.zero		1


	//   ....[94]....
        /*06dc*/ 	.word	0x0000a0b0
        /*06e0*/ 	.word	0x00000000
        /*06e4*/ 	.word	0x00000000
        /*06e8*/ 	.short	0x010a
        /*06ea*/ 	.byte	0xff
	.zero		1


	//   ....[95]....
        /*06ec*/ 	.word	0x0000a110
        /*06f0*/ 	.word	0x00000000
        /*06f4*/ 	.word	0x00000000
        /*06f8*/ 	.short	0x010a
        /*06fa*/ 	.byte	0xff
	.zero		1


	//   ....[96]....
        /*06fc*/ 	.word	0x0000a170
        /*0700*/ 	.word	0x00000000
        /*0704*/ 	.word	0x00000000
        /*0708*/ 	.short	0x010a
        /*070a*/ 	.byte	0xff
	.zero		1


	//   ....[97]....
        /*070c*/ 	.word	0x0000a1c0
        /*0710*/ 	.word	0x00000000
        /*0714*/ 	.word	0x00000060
        /*0718*/ 	.short	0x010a
        /*071a*/ 	.byte	0xff
	.zero		1


	//   ....[98]....
        /*071c*/ 	.word	0x0000a220
        /*0720*/ 	.word	0x00000000
        /*0724*/ 	.word	0x00000058
        /*0728*/ 	.short	0x010a
        /*072a*/ 	.byte	0xff
	.zero		1


	//   ....[99]....
        /*072c*/ 	.word	0x0000a280
        /*0730*/ 	.word	0x00000003
        /*0734*/ 	.word	0x00000038
        /*0738*/ 	.short	0x010a
        /*073a*/ 	.byte	0xff
	.zero		1


	//   ....[100]....
        /*073c*/ 	.word	0x0000a2e0
        /*0740*/ 	.word	0x00000003
        /*0744*/ 	.word	0x00000040
        /*0748*/ 	.short	0x010a
        /*074a*/ 	.byte	0xff
	.zero		1


	//   ....[101]....
        /*074c*/ 	.word	0x0000a340
        /*0750*/ 	.word	0x00000003
        /*0754*/ 	.word	0x00000048
        /*0758*/ 	.short	0x010a
        /*075a*/ 	.byte	0xff
	.zero		1


	//   ....[102]....
        /*075c*/ 	.word	0x0000a3a0
        /*0760*/ 	.word	0x00000000
        /*0764*/ 	.word	0x00000038
        /*0768*/ 	.short	0x010a
        /*076a*/ 	.byte	0xff
	.zero		1


	//   ....[103]....
        /*076c*/ 	.word	0x0000a400
        /*0770*/ 	.word	0x00000000
        /*0774*/ 	.word	0x00000040
        /*0778*/ 	.short	0x010a
        /*077a*/ 	.byte	0xff
	.zero		1


	//   ....[104]....
        /*077c*/ 	.word	0x0000a450
        /*0780*/ 	.word	0x00000000
        /*0784*/ 	.word	0x00000060
        /*0788*/ 	.short	0x010a
        /*078a*/ 	.byte	0xff
	.zero		1


	//   ....[105]....
        /*078c*/ 	.word	0x0000a4a0
        /*0790*/ 	.word	0x00000003
        /*0794*/ 	.word	0x00000020
        /*0798*/ 	.short	0x010a
        /*079a*/ 	.byte	0xff
	.zero		1


	//   ....[106]....
        /*079c*/ 	.word	0x0000a4f0
        /*07a0*/ 	.word	0x00000070
        /*07a4*/ 	.word	0x00000080
        /*07a8*/ 	.short	0x010a
        /*07aa*/ 	.byte	0xff
	.zero		1


	//   ....[107]....
        /*07ac*/ 	.word	0x0000a540
        /*07b0*/ 	.word	0x00000006
        /*07b4*/ 	.word	0x00000020
        /*07b8*/ 	.short	0x010a
        /*07ba*/ 	.byte	0xff
	.zero		1


	//   ....[108]....
        /*07bc*/ 	.word	0x0000a590
        /*07c0*/ 	.word	0x00000003
        /*07c4*/ 	.word	0x00000020
        /*07c8*/ 	.short	0x010a
        /*07ca*/ 	.byte	0xff
	.zero		1


	//----- nvinfo : EIATTR_NUM_MBARRIERS
	.align		4
.L_48:
        /*07cc*/ 	.byte	0x03, 0x38
        /*07ce*/ 	.short	0x0018


	//----- nvinfo : EIATTR_EXIT_INSTR_OFFSETS
	.align		4
        /*07d0*/ 	.byte	0x04, 0x1c
        /*07d2*/ 	.short	(.L_50 - .L_49)


	//   ....[0]....
.L_49:
        /*07d4*/ 	.word	0x000024a0


	//   ....[1]....
        /*07d8*/ 	.word	0x00002990


	//   ....[2]....
        /*07dc*/ 	.word	0x000029f0


	//   ....[3]....
        /*07e0*/ 	.word	0x00003990


	//   ....[4]....
        /*07e4*/ 	.word	0x00004850


	//   ....[5]....
        /*07e8*/ 	.word	0x00004890


	//   ....[6]....
        /*07ec*/ 	.word	0x00009cc0


	//----- nvinfo : EIATTR_MAX_THREADS
	.align		4
.L_50:
        /*07f0*/ 	.byte	0x04, 0x05
        /*07f2*/ 	.short	(.L_52 - .L_51)
.L_51:
        /*07f4*/ 	.word	0x00000100
        /*07f8*/ 	.word	0x00000001
        /*07fc*/ 	.word	0x00000001


	//----- nvinfo : EIATTR_CRS_STACK_SIZE
	.align		4
.L_52:
        /*0800*/ 	.byte	0x04, 0x1e
        /*0802*/ 	.short	(.L_54 - .L_53)
.L_53:
        /*0804*/ 	.word	0x00000000


	//----- nvinfo : EIATTR_CBANK_PARAM_SIZE
	.align		4
.L_54:
        /*0808*/ 	.byte	0x03, 0x19
        /*080a*/ 	.short	0x0800


	//----- nvinfo : EIATTR_PARAM_CBANK
	.align		4
        /*080c*/ 	.byte	0x04, 0x0a
        /*080e*/ 	.short	(.L_56 - .L_55)
	.align		4
.L_55:
        /*0810*/ 	.word	index@(.nv.constant0._ZN7cutlass13device_kernelINS_4gemm6kernel13GemmUniversalIN4cute5tupleIJiiiiEEENS1_10collective13CollectiveMmaINS1_35MainloopSm100TmaUmmaWarpSpecializedILi2ELi2ELi2ENS5_IJNS4_1CILi1EEESB_SB_EEEEENS5_IJNSA_ILi128EEENSA_ILi192EEENSA_ILi256EEEEEEaNS5_IJlSB_lEEEaSI_NS4_8TiledMMAINS4_8MMA_AtomIJNS4_15SM100_MMA_S8_SSIaaiLi128ELi192ELNS4_4UMMA5MajorE0ELSN_0ELNSM_8SaturateE0EEEEEENS4_6LayoutISC_NS5_IJNSA_ILi0EEESS_SS_EEEEENS5_IJNS4_10UnderscoreESV_SV_EEEEENS4_13SM90_TMA_LOADENS4_14ComposedLayoutINS4_7SwizzleILi3ELi4ELi3EEENS4_18smem_ptr_flag_bitsILi8EEENSR_INS5_IJNSA_ILi8EEESE_EEENS5_IJSE_SB_EEEEEEEvNS4_8identityESY_S18_vS19_EENS_8epilogue10collective18CollectiveEpilogueINS1B_23Sm100TmaWarpSpecializedILi3ELi2ELi64ELb0ELb0EEEJSH_NS5_IJNSR_ISE_SB_EENSR_INSA_ILi64EEESB_EEEEEaSI_aSI_NS1B_6fusion15FusionCallbacksIS1F_NS1K_17LinearCombinationIaiaiLNS_15FloatRoundStyleE2EEESH_S1J_JEEENS4_5SM1004TMEM4LOAD26SM100_TMEM_LOAD_32dp32b64xESY_NSZ_INS10_ILi2ELi4ELi3EEES13_NSR_INS5_IJS14_S1H_EEENS5_IJS1H_SB_EEEEEEENS4_39AutoVectorizingCopyWithAssumedAlignmentILi128EEENS4_14SM90_TMA_STOREES1Y_S20_S20_EEEvvEEEEvNT_6ParamsE)
        /*0814*/ 	.short	0x0380
        /*0816*/ 	.short	0x0800


	//----- nvinfo : EIATTR_SW_WAR
	.align		4
.L_56:
        /*0818*/ 	.byte	0x04, 0x36
        /*081a*/ 	.short	(.L_58 - .L_57)
.L_57:
        /*081c*/ 	.word	0x00000008
.L_58:


//--------------------- .nv.callgraph             --------------------------
	.section	.nv.callgraph,"",@"SHT_CUDA_CALLGRAPH"
	.align	4
	.sectionentsize	8
	.align		4
        /*0000*/ 	.word	0x00000000
	.align		4
        /*0004*/ 	.word	0xffffffff
	.align		4
        /*0008*/ 	.word	index@(_ZN7cutlass13device_kernelINS_4gemm6kernel13GemmUniversalIN4cute5tupleIJiiiiEEENS1_10collective13CollectiveMmaINS1_35MainloopSm100TmaUmmaWarpSpecializedILi2ELi2ELi2ENS5_IJNS4_1CILi1EEESB_SB_EEEEENS5_IJNSA_ILi128EEENSA_ILi192EEENSA_ILi256EEEEEEaNS5_IJlSB_lEEEaSI_NS4_8TiledMMAINS4_8MMA_AtomIJNS4_15SM100_MMA_S8_SSIaaiLi128ELi192ELNS4_4UMMA5MajorE0ELSN_0ELNSM_8SaturateE0EEEEEENS4_6LayoutISC_NS5_IJNSA_ILi0EEESS_SS_EEEEENS5_IJNS4_10UnderscoreESV_SV_EEEEENS4_13SM90_TMA_LOADENS4_14ComposedLayoutINS4_7SwizzleILi3ELi4ELi3EEENS4_18smem_ptr_flag_bitsILi8EEENSR_INS5_IJNSA_ILi8EEESE_EEENS5_IJSE_SB_EEEEEEEvNS4_8identityESY_S18_vS19_EENS_8epilogue10collective18CollectiveEpilogueINS1B_23Sm100TmaWarpSpecializedILi3ELi2ELi64ELb0ELb0EEEJSH_NS5_IJNSR_ISE_SB_EENSR_INSA_ILi64EEESB_EEEEEaSI_aSI_NS1B_6fusion15FusionCallbacksIS1F_NS1K_17LinearCombinationIaiaiLNS_15FloatRoundStyleE2EEESH_S1J_JEEENS4_5SM1004TMEM4LOAD26SM100_TMEM_LOAD_32dp32b64xESY_NSZ_INS10_ILi2ELi4ELi3EEES13_NSR_INS5_IJS14_S1H_EEENS5_IJS1H_SB_EEEEEEENS4_39AutoVectorizingCopyWithAssumedAlignmentILi128EEENS4_14SM90_TMA_STOREES1Y_S20_S20_EEEvvEEEEvNT_6ParamsE)
	.align		4
        /*000c*/ 	.word	index@(__assertfail)
	.align		4
        /*0010*/ 	.word	0x00000000
	.align		4
        /*0014*/ 	.word	0xfffffffe
	.align		4
        /*0018*/ 	.word	0x00000000
	.align		4
        /*001c*/ 	.word	0xfffffffd
	.align		4
        /*0020*/ 	.word	0x00000000
	.align		4
        /*0024*/ 	.word	0xfffffffc


//--------------------- .nv.constant4             --------------------------
	.section	.nv.constant4,"a",@progbits
	.align	8
	.align		8
.nv.constant4:
        /*0000*/ 	.dword	__assertfail
	.align		8
        /*0008*/ 	.dword	__unnamed_1
	.align		8
        /*0010*/ 	.dword	__unnamed_2
	.align		8
        /*0018*/ 	.dword	__unnamed_3
	.align		8
        /*0020*/ 	.dword	_ZN40_INTERNAL_a9549bec_4_k_cu_9e320214_259704cuda3std3__45__cpo5beginE
	.align		8
        /*0028*/ 	.dword	_ZN40_INTERNAL_a9549bec_4_k_cu_9e320214_259704cuda3std3__45__cpo3endE
	.align		8
        /*0030*/ 	.dword	_ZN40_INTERNAL_a9549bec_4_k_cu_9e320214_259704cuda3std3__45__cpo6cbeginE
	.align		8
        /*0038*/ 	.dword	_ZN40_INTERNAL_a9549bec_4_k_cu_9e320214_259704cuda3std3__45__cpo4cendE
	.align		8
        /*0040*/ 	.dword	_ZN40_INTERNAL_a9549bec_4_k_cu_9e320214_259704cuda3std3__442_GLOBAL__N__a9549bec_4_k_cu_9e320214_259706ignoreE
	.align		8
        /*0048*/ 	.dword	_ZN40_INTERNAL_a9549bec_4_k_cu_9e320214_259704cuda3std3__419piecewise_constructE
	.align		8
        /*0050*/ 	.dword	_ZN40_INTERNAL_a9549bec_4_k_cu_9e320214_259704cuda3std3__48in_placeE
	.align		8
        /*0058*/ 	.dword	_ZN40_INTERNAL_a9549bec_4_k_cu_9e320214_259704cuda3std6ranges3__45__cpo4swapE
	.align		8
        /*0060*/ 	.dword	_ZN40_INTERNAL_a9549bec_4_k_cu_9e320214_259704cuda3std6ranges3__45__cpo9iter_moveE
	.align		8
        /*0068*/ 	.dword	_ZN40_INTERNAL_a9549bec_4_k_cu_9e320214_259704cute7productE
	.align		8
        /*0070*/ 	.dword	_ZN40_INTERNAL_a9549bec_4_k_cu_9e320214_259704cute1_E
	.align		8
        /*0078*/ 	.dword	$str$25
	.align		8
        /*0080*/ 	.dword	$str$26
	.align		8
        /*0088*/ 	.dword	$str$27
	.align		8
        /*0090*/ 	.dword	$str$28


//--------------------- .text._ZN7cutlass13device_kernelINS_4gemm6kernel13GemmUniversalIN4cute5tupleIJiiiiEEENS1_10collective13CollectiveMmaINS1_35MainloopSm100TmaUmmaWarpSpecializedILi2ELi2ELi2ENS5_IJNS4_1CILi1EEESB_SB_EEEEENS5_IJNSA_ILi128EEENSA_ILi192EEENSA_ILi256EEEEEEaNS5_IJlSB_lEEEaSI_NS4_8TiledMMAINS4_8MMA_AtomIJNS4_15SM100_MMA_S8_SSIaaiLi128ELi192ELNS4_4UMMA5MajorE0ELSN_0ELNSM_8SaturateE0EEEEEENS4_6LayoutISC_NS5_IJNSA_ILi0EEESS_SS_EEEEENS5_IJNS4_10UnderscoreESV_SV_EEEEENS4_13SM90_TMA_LOADENS4_14ComposedLayoutINS4_7SwizzleILi3ELi4ELi3EEENS4_18smem_ptr_flag_bitsILi8EEENSR_INS5_IJNSA_ILi8EEESE_EEENS5_IJSE_SB_EEEEEEEvNS4_8identityESY_S18_vS19_EENS_8epilogue10collective18CollectiveEpilogueINS1B_23Sm100TmaWarpSpecializedILi3ELi2ELi64ELb0ELb0EEEJSH_NS5_IJNSR_ISE_SB_EENSR_INSA_ILi64EEESB_EEEEEaSI_aSI_NS1B_6fusion15FusionCallbacksIS1F_NS1K_17LinearCombinationIaiaiLNS_15FloatRoundStyleE2EEESH_S1J_JEEENS4_5SM1004TMEM4LOAD26SM100_TMEM_LOAD_32dp32b64xESY_NSZ_INS10_ILi2ELi4ELi3EEES13_NSR_INS5_IJS14_S1H_EEENS5_IJS1H_SB_EEEEEEENS4_39AutoVectorizingCopyWithAssumedAlignmentILi128EEENS4_14SM90_TMA_STOREES1Y_S20_S20_EEEvvEEEEvNT_6ParamsE --------------------------
	.section	.text._ZN7cutlass13device_kernelINS_4gemm6kernel13GemmUniversalIN4cute5tupleIJiiiiEEENS1_10collective13CollectiveMmaINS1_35MainloopSm100TmaUmmaWarpSpecializedILi2ELi2ELi2ENS5_IJNS4_1CILi1EEESB_SB_EEEEENS5_IJNSA_ILi128EEENSA_ILi192EEENSA_ILi256EEEEEEaNS5_IJlSB_lEEEaSI_NS4_8TiledMMAINS4_8MMA_AtomIJNS4_15SM100_MMA_S8_SSIaaiLi128ELi192ELNS4_4UMMA5MajorE0ELSN_0ELNSM_8SaturateE0EEEEEENS4_6LayoutISC_NS5_IJNSA_ILi0EEESS_SS_EEEEENS5_IJNS4_10UnderscoreESV_SV_EEEEENS4_13SM90_TMA_LOADENS4_14ComposedLayoutINS4_7SwizzleILi3ELi4ELi3EEENS4_18smem_ptr_flag_bitsILi8EEENSR_INS5_IJNSA_ILi8EEESE_EEENS5_IJSE_SB_EEEEEEEvNS4_8identityESY_S18_vS19_EENS_8epilogue10collective18CollectiveEpilogueINS1B_23Sm100TmaWarpSpecializedILi3ELi2ELi64ELb0ELb0EEEJSH_NS5_IJNSR_ISE_SB_EENSR_INSA_ILi64EEESB_EEEEEaSI_aSI_NS1B_6fusion15FusionCallbacksIS1F_NS1K_17LinearCombinationIaiaiLNS_15FloatRoundStyleE2EEESH_S1J_JEEENS4_5SM1004TMEM4LOAD26SM100_TMEM_LOAD_32dp32b64xESY_NSZ_INS10_ILi2ELi4ELi3EEES13_NSR_INS5_IJS14_S1H_EEENS5_IJS1H_SB_EEEEEEENS4_39AutoVectorizingCopyWithAssumedAlignmentILi128EEENS4_14SM90_TMA_STOREES1Y_S20_S20_EEEvvEEEEvNT_6ParamsE,"ax",@progbits
	.align	128
.text._ZN7cutlass13device_kernelINS_4gemm6kernel13GemmUniversalIN4cute5tupleIJiiiiEEENS1_10collective13CollectiveMmaINS1_35MainloopSm100TmaUmmaWarpSpecializedILi2ELi2ELi2ENS5_IJNS4_1CILi1EEESB_SB_EEEEENS5_IJNSA_ILi128EEENSA_ILi192EEENSA_ILi256EEEEEEaNS5_IJlSB_lEEEaSI_NS4_8TiledMMAINS4_8MMA_AtomIJNS4_15SM100_MMA_S8_SSIaaiLi128ELi192ELNS4_4UMMA5MajorE0ELSN_0ELNSM_8SaturateE0EEEEEENS4_6LayoutISC_NS5_IJNSA_ILi0EEESS_SS_EEEEENS5_IJNS4_10UnderscoreESV_SV_EEEEENS4_13SM90_TMA_LOADENS4_14ComposedLayoutINS4_7SwizzleILi3ELi4ELi3EEENS4_18smem_ptr_flag_bitsILi8EEENSR_INS5_IJNSA_ILi8EEESE_EEENS5_IJSE_SB_EEEEEEEvNS4_8identityESY_S18_vS19_EENS_8epilogue10collective18CollectiveEpilogueINS1B_23Sm100TmaWarpSpecializedILi3ELi2ELi64ELb0ELb0EEEJSH_NS5_IJNSR_ISE_SB_EENSR_INSA_ILi64EEESB_EEEEEaSI_aSI_NS1B_6fusion15FusionCallbacksIS1F_NS1K_17LinearCombinationIaiaiLNS_15FloatRoundStyleE2EEESH_S1J_JEEENS4_5SM1004TMEM4LOAD26SM100_TMEM_LOAD_32dp32b64xESY_NSZ_INS10_ILi2ELi4ELi3EEES13_NSR_INS5_IJS14_S1H_EEENS5_IJS1H_SB_EEEEEEENS4_39AutoVectorizingCopyWithAssumedAlignmentILi128EEENS4_14SM90_TMA_STOREES1Y_S20_S20_EEEvvEEEEvNT_6ParamsE:
        .type           _ZN7cutlass13device_kernelINS_4gemm6kernel13GemmUniversalIN4cute5tupleIJiiiiEEENS1_10collective13CollectiveMmaINS1_35MainloopSm100TmaUmmaWarpSpecializedILi2ELi2ELi2ENS5_IJNS4_1CILi1EEESB_SB_EEEEENS5_IJNSA_ILi128EEENSA_ILi192EEENSA_ILi256EEEEEEaNS5_IJlSB_lEEEaSI_NS4_8TiledMMAINS4_8MMA_AtomIJNS4_15SM100_MMA_S8_SSIaaiLi128ELi192ELNS4_4UMMA5MajorE0ELSN_0ELNSM_8SaturateE0EEEEEENS4_6LayoutISC_NS5_IJNSA_ILi0EEESS_SS_EEEEENS5_IJNS4_10UnderscoreESV_SV_EEEEENS4_13SM90_TMA_LOADENS4_14ComposedLayoutINS4_7SwizzleILi3ELi4ELi3EEENS4_18smem_ptr_flag_bitsILi8EEENSR_INS5_IJNSA_ILi8EEESE_EEENS5_IJSE_SB_EEEEEEEvNS4_8identityESY_S18_vS19_EENS_8epilogue10collective18CollectiveEpilogueINS1B_23Sm100TmaWarpSpecializedILi3ELi2ELi64ELb0ELb0EEEJSH_NS5_IJNSR_ISE_SB_EENSR_INSA_ILi64EEESB_EEEEEaSI_aSI_NS1B_6fusion15FusionCallbacksIS1F_NS1K_17LinearCombinationIaiaiLNS_15FloatRoundStyleE2EEESH_S1J_JEEENS4_5SM1004TMEM4LOAD26SM100_TMEM_LOAD_32dp32b64xESY_NSZ_INS10_ILi2ELi4ELi3EEES13_NSR_INS5_IJS14_S1H_EEENS5_IJS1H_SB_EEEEEEENS4_39AutoVectorizingCopyWithAssumedAlignmentILi128EEENS4_14SM90_TMA_STOREES1Y_S20_S20_EEEvvEEEEvNT_6ParamsE,@function
        .size           _ZN7cutlass13device_kernelINS_4gemm6kernel13GemmUniversalIN4cute5tupleIJiiiiEEENS1_10collective13CollectiveMmaINS1_35MainloopSm100TmaUmmaWarpSpecializedILi2ELi2ELi2ENS5_IJNS4_1CILi1EEESB_SB_EEEEENS5_IJNSA_ILi128EEENSA_ILi192EEENSA_ILi256EEEEEEaNS5_IJlSB_lEEEaSI_NS4_8TiledMMAINS4_8MMA_AtomIJNS4_15SM100_MMA_S8_SSIaaiLi128ELi192ELNS4_4UMMA5MajorE0ELSN_0ELNSM_8SaturateE0EEEEEENS4_6LayoutISC_NS5_IJNSA_ILi0EEESS_SS_EEEEENS5_IJNS4_10UnderscoreESV_SV_EEEEENS4_13SM90_TMA_LOADENS4_14ComposedLayoutINS4_7SwizzleILi3ELi4ELi3EEENS4_18smem_ptr_flag_bitsILi8EEENSR_INS5_IJNSA_ILi8EEESE_EEENS5_IJSE_SB_EEEEEEEvNS4_8identityESY_S18_vS19_EENS_8epilogue10collective18CollectiveEpilogueINS1B_23Sm100TmaWarpSpecializedILi3ELi2ELi64ELb0ELb0EEEJSH_NS5_IJNSR_ISE_SB_EENSR_INSA_ILi64EEESB_EEEEEaSI_aSI_NS1B_6fusion15FusionCallbacksIS1F_NS1K_17LinearCombinationIaiaiLNS_15FloatRoundStyleE2EEESH_S1J_JEEENS4_5SM1004TMEM4LOAD26SM100_TMEM_LOAD_32dp32b64xESY_NSZ_INS10_ILi2ELi4ELi3EEES13_NSR_INS5_IJS14_S1H_EEENS5_IJS1H_SB_EEEEEEENS4_39AutoVectorizingCopyWithAssumedAlignmentILi128EEENS4_14SM90_TMA_STOREES1Y_S20_S20_EEEvvEEEEvNT_6ParamsE,(.L_x_149 - _ZN7cutlass13device_kernelINS_4gemm6kernel13GemmUniversalIN4cute5tupleIJiiiiEEENS1_10collective13CollectiveMmaINS1_35MainloopSm100TmaUmmaWarpSpecializedILi2ELi2ELi2ENS5_IJNS4_1CILi1EEESB_SB_EEEEENS5_IJNSA_ILi128EEENSA_ILi192EEENSA_ILi256EEEEEEaNS5_IJlSB_lEEEaSI_NS4_8TiledMMAINS4_8MMA_AtomIJNS4_15SM100_MMA_S8_SSIaaiLi128ELi192ELNS4_4UMMA5MajorE0ELSN_0ELNSM_8SaturateE0EEEEEENS4_6LayoutISC_NS5_IJNSA_ILi0EEESS_SS_EEEEENS5_IJNS4_10UnderscoreESV_SV_EEEEENS4_13SM90_TMA_LOADENS4_14ComposedLayoutINS4_7SwizzleILi3ELi4ELi3EEENS4_18smem_ptr_flag_bitsILi8EEENSR_INS5_IJNSA_ILi8EEESE_EEENS5_IJSE_SB_EEEEEEEvNS4_8identityESY_S18_vS19_EENS_8epilogue10collective18CollectiveEpilogueINS1B_23Sm100TmaWarpSpecializedILi3ELi2ELi64ELb0ELb0EEEJSH_NS5_IJNSR_ISE_SB_EENSR_INSA_ILi64EEESB_EEEEEaSI_aSI_NS1B_6fusion15FusionCallbacksIS1F_NS1K_17LinearCombinationIaiaiLNS_15FloatRoundStyleE2EEESH_S1J_JEEENS4_5SM1004TMEM4LOAD26SM100_TMEM_LOAD_32dp32b64xESY_NSZ_INS10_ILi2ELi4ELi3EEES13_NSR_INS5_IJS14_S1H_EEENS5_IJS1H_SB_EEEEEEENS4_39AutoVectorizingCopyWithAssumedAlignmentILi128EEENS4_14SM90_TMA_STOREES1Y_S20_S20_EEEvvEEEEvNT_6ParamsE)
        .other          _ZN7cutlass13device_kernelINS_4gemm6kernel13GemmUniversalIN4cute5tupleIJiiiiEEENS1_10collective13CollectiveMmaINS1_35MainloopSm100TmaUmmaWarpSpecializedILi2ELi2ELi2ENS5_IJNS4_1CILi1EEESB_SB_EEEEENS5_IJNSA_ILi128EEENSA_ILi192EEENSA_ILi256EEEEEEaNS5_IJlSB_lEEEaSI_NS4_8TiledMMAINS4_8MMA_AtomIJNS4_15SM100_MMA_S8_SSIaaiLi128ELi192ELNS4_4UMMA5MajorE0ELSN_0ELNSM_8SaturateE0EEEEEENS4_6LayoutISC_NS5_IJNSA_ILi0EEESS_SS_EEEEENS5_IJNS4_10UnderscoreESV_SV_EEEEENS4_13SM90_TMA_LOADENS4_14ComposedLayoutINS4_7SwizzleILi3ELi4ELi3EEENS4_18smem_ptr_flag_bitsILi8EEENSR_INS5_IJNSA_ILi8EEESE_EEENS5_IJSE_SB_EEEEEEEvNS4_8identityESY_S18_vS19_EENS_8epilogue10collective18CollectiveEpilogueINS1B_23Sm100TmaWarpSpecializedILi3ELi2ELi64ELb0ELb0EEEJSH_NS5_IJNSR_ISE_SB_EENSR_INSA_ILi64EEESB_EEEEEaSI_aSI_NS1B_6fusion15FusionCallbacksIS1F_NS1K_17LinearCombinationIaiaiLNS_15FloatRoundStyleE2EEESH_S1J_JEEENS4_5SM1004TMEM4LOAD26SM100_TMEM_LOAD_32dp32b64xESY_NSZ_INS10_ILi2ELi4ELi3EEES13_NSR_INS5_IJS14_S1H_EEENS5_IJS1H_SB_EEEEEEENS4_39AutoVectorizingCopyWithAssumedAlignmentILi128EEENS4_14SM90_TMA_STOREES1Y_S20_S20_EEEvvEEEEvNT_6ParamsE,@"STO_CUDA_ENTRY STV_DEFAULT"
_ZN7cutlass13device_kernelINS_4gemm6kernel13GemmUniversalIN4cute5tupleIJiiiiEEENS1_10collective13CollectiveMmaINS1_35MainloopSm100TmaUmmaWarpSpecializedILi2ELi2ELi2ENS5_IJNS4_1CILi1EEESB_SB_EEEEENS5_IJNSA_ILi128EEENSA_ILi192EEENSA_ILi256EEEEEEaNS5_IJlSB_lEEEaSI_NS4_8TiledMMAINS4_8MMA_AtomIJNS4_15SM100_MMA_S8_SSIaaiLi128ELi192ELNS4_4UMMA5MajorE0ELSN_0ELNSM_8SaturateE0EEEEEENS4_6LayoutISC_NS5_IJNSA_ILi0EEESS_SS_EEEEENS5_IJNS4_10UnderscoreESV_SV_EEEEENS4_13SM90_TMA_LOADENS4_14ComposedLayoutINS4_7SwizzleILi3ELi4ELi3EEENS4_18smem_ptr_flag_bitsILi8EEENSR_INS5_IJNSA_ILi8EEESE_EEENS5_IJSE_SB_EEEEEEEvNS4_8identityESY_S18_vS19_EENS_8epilogue10collective18CollectiveEpilogueINS1B_23Sm100TmaWarpSpecializedILi3ELi2ELi64ELb0ELb0EEEJSH_NS5_IJNSR_ISE_SB_EENSR_INSA_ILi64EEESB_EEEEEaSI_aSI_NS1B_6fusion15FusionCallbacksIS1F_NS1K_17LinearCombinationIaiaiLNS_15FloatRoundStyleE2EEESH_S1J_JEEENS4_5SM1004TMEM4LOAD26SM100_TMEM_LOAD_32dp32b64xESY_NSZ_INS10_ILi2ELi4ELi3EEES13_NSR_INS5_IJS14_S1H_EEENS5_IJS1H_SB_EEEEEEENS4_39AutoVectorizingCopyWithAssumedAlignmentILi128EEENS4_14SM90_TMA_STOREES1Y_S20_S20_EEEvvEEEEvNT_6ParamsE:
[----:B------:R-:W1:Y:S01]  /*0000*/  LDC R1, c[0x0][0x37c] ;  /* 0x0000df00ff017b82 */ /* 0x000e620000000800 */
[----:B------:R-:W2:Y:S01]  /*0010*/  S2R R165, SR_TID.X ;  /* 0x0000000000a57919 */ /* 0x000ea20000002100 */
[----:B------:R-:W3:Y:S01]  /*0020*/  LDCU.64 UR4, c[0x0][0x890] ;  /* 0x00011200ff0477ac */ /* 0x000ee20008000a00 */
[----:B------:R-:W-:Y:S02]  /*0030*/  PRMT R151, RZ, 0x7610, R151 ;  /* 0x00007610ff977816 */ /* 0x000fe40000000097 */
[----:B------:R-:W-:Y:S01]  /*0040*/  ELECT P5, URZ, PT ;  /* 0x0000000000ff782f */ /* 0x000fe200038a0000 */
[----:B------:R-:W4:Y:S01]  /*0050*/  LDCU.64 UR46, c[0x0][0x358] ;  /* 0x00006b00ff2e77ac */ /* 0x000f220008000a00 */
[----:B---3--:R-:W-:-:S04]  /*0060*/  UISETP.NE.U32.AND UP0, UPT, UR4, URZ, UPT ;  /* 0x000000ff0400728c */ /* 0x008fc8000bf05070 */
[----:B------:R-:W-:Y:S01]  /*0070*/  UISETP.NE.AND.EX UP0, UPT, UR5, URZ, UPT, UP0 ;  /* 0x000000ff0500728c */ /* 0x000fe2000bf05300 */
[----:B--2---:R-:W-:-:S05]  /*0080*/  SHF.R.U32.HI R153, RZ, 0x5, R165 ;  /* 0x00000005ff997819 */ /* 0x004fca00000116a5 */
[----:B------:R-:W2:Y:S02]  /*0090*/  SHFL.IDX PT, R0, R153, RZ, 0x1f ;  /* 0x00001fff99007589 */ /* 0x000ea400000e0000 */
[----:B--2---:R-:W-:Y:S01]  /*00a0*/  R2UR UR8, R0 ;  /* 0x00000000000872ca */ /* 0x004fe200000e0000 */
[----:B-1--4-:R-:W-:-:S14]  /*00b0*/  BRA.U UP0, `(.L_x_0) ;  /* 0x00000001002c7547 */ /* 0x012fdc000b800000 */
[----:B------:R-:W1:Y:S02]  /*00c0*/  LDCU.64 UR6, c[0x0][0x888] ;  /* 0x00011100ff0677ac */ /* 0x000e640008000a00 */
[----:B-1----:R-:W-:-:S04]  /*00d0*/  UISETP.NE.U32.AND UP0, UPT, UR6, URZ, UPT ;  /* 0x000000ff0600728c */ /* 0x002fc8000bf05070 */
[----:B------:R-:W-:-:S09]  /*00e0*/  UISETP.NE.AND.EX UP0, UPT, UR7, URZ, UPT, UP0 ;  /* 0x000000ff0700728c */ /* 0x000fd2000bf05300 */
[----:B------:R-:W-:Y:S05]  /*00f0*/  BRA.U !UP0, `(.L_x_1) ;  /* 0x0000000108107547 */ /* 0x000fea000b800000 */
[----:B------:R-:W1:Y:S02]  /*0100*/  LDC.64 R80, c[0x0][0x888] ;  /* 0x00022200ff507b82 */ /* 0x000e640000000a00 */
[----:B-1----:R1:W5:Y:S01]  /*0110*/  LDG.E R80, desc[UR46][R80.64] ;  /* 0x0000002e50507981 */ /* 0x002362000c1e1900 */
[----:B------:R-:W-:Y:S01]  /*0120*/  HFMA2 R151, -RZ, RZ, 0, 5.9604644775390625e-08 ;  /* 0x00000001ff977431 */ /* 0x000fe200000001ff */
[----:B------:R-:W-:Y:S05]  /*0130*/  BRA `(.L_x_0) ;  /* 0x00000000000c7947 */ /* 0x000fea0003800000 */
.L_x_1:
[----:B------:R-:W1:Y:S01]  /*0140*/  LDCU UR6, c[0x0][0x880] ;  /* 0x00011000ff0677ac */ /* 0x000e620008000800 */
[----:B------:R-:W-:Y:S01]  /*0150*/  HFMA2 R151, -RZ, RZ, 0, 5.9604644775390625e-08 ;  /* 0x00000001ff977431 */ /* 0x000fe200000001ff */
[----:B-1----:R-:W-:-:S07]  /*0160*/  MOV R80, UR6 ;  /* 0x0000000600507c02 */ /* 0x002fce0008000f00 */
.L_x_0:
[----:B------:R-:W2:Y:S02]  /*0170*/  LDCU.64 UR6, c[0x0][0x8b0] ;  /* 0x00011600ff0677ac */ /* 0x000ea40008000a00 */
[----:B--2---:R-:W-:-:S04]  /*0180*/  UISETP.NE.U32.AND UP0, UPT, UR6, URZ, UPT ;  /* 0x000000ff0600728c */ /* 0x004fc8000bf05070 */
[----:B------:R-:W-:-:S09]  /*0190*/  UISETP.NE.AND.EX UP0, UPT, UR7, URZ, UPT, UP0 ;  /* 0x000000ff0700728c */ /* 0x000fd2000bf05300 */
[----:B------:R-:W-:Y:S05]  /*01a0*/  BRA.U UP0, `(.L_x_2) ;  /* 0x0000000100247547 */ /* 0x000fea000b800000 */
[----:B------:R-:W2:Y:S02]  /*01b0*/  LDCU.64 UR6, c[0x0][0x8a8] ;  /* 0x00011500ff0677ac */ /* 0x000ea40008000a00 */
[----:B--2---:R-:W-:-:S04]  /*01c0*/  UISETP.NE.U32.AND UP0, UPT, UR6, URZ, UPT ;  /* 0x000000ff0600728c */ /* 0x004fc8000bf05070 */
[----:B------:R-:W-:-:S09]  /*01d0*/  UISETP.NE.AND.EX UP0, UPT, UR7, URZ, UPT, UP0 ;  /* 0x000000ff0700728c */ /* 0x000fd2000bf05300 */
[----:B------:R-:W-:Y:S05]  /*01e0*/  BRA.U !UP0, `(.L_x_3) ;  /* 0x00000001080c7547 */ /* 0x000fea000b800000 */
[----:B------:R-:W2:Y:S02]  /*01f0*/  LDC.64 R76, c[0x0][0x8a8] ;  /* 0x00022a00ff4c7b82 */ /* 0x000ea40000000a00 */
[----:B--2---:R2:W5:Y:S01]  /*0200*/  LDG.E R76, desc[UR46][R76.64] ;  /* 0x0000002e4c4c7981 */ /* 0x004562000c1e1900 */
[----:B------:R-:W-:Y:S05]  /*0210*/  BRA `(.L_x_2) ;  /* 0x0000000000087947 */ /* 0x000fea0003800000 */
.L_x_3:
[----:B------:R-:W2:Y:S02]  /*0220*/  LDCU UR6, c[0x0][0x8a0] ;  /* 0x00011400ff0677ac */ /* 0x000ea40008000800 */
[----:B--2---:R-:W-:Y:S02]  /*0230*/  MOV R76, UR6 ;  /* 0x00000006004c7c02 */ /* 0x004fe40008000f00 */
.L_x_2:
[----:B------:R-:W-:Y:S01]  /*0240*/  IMAD.U32 R0, RZ, RZ, UR8 ;  /* 0x00000008ff007e24 */ /* 0x000fe2000f8e00ff */
[----:B------:R-:W-:Y:S04]  /*0250*/  BSSY.RECONVERGENT B0, `(.L_x_4) ;  /* 0x000000c000007945 */ /* 0x000fe80003800200 */
[C---:B------:R-:W-:Y:S02]  /*0260*/  ISETP.NE.OR P1, PT, R0.reuse, 0x1, !P5 ;  /* 0x000000010000780c */ /* 0x040fe40006f25670 */
[----:B------:R-:W-:-:S11]  /*0270*/  ISETP.NE.OR P0, PT, R0, 0x3, !P5 ;  /* 0x000000030000780c */ /* 0x000fd60006f05670 */
[----:B------:R-:W-:Y:S05]  /*0280*/  @P1 BRA `(.L_x_5) ;  /* 0x0000000000201947 */ /* 0x000fea0003800000 */
[----:B------:R-:W3:Y:S02]  /*0290*/  LDCU.64 UR6, c[0x0][0x348] ;  /* 0x00006900ff0677ac */ /* 0x000ee40008000a00 */
[----:B---3--:R-:W-:Y:S02]  /*02a0*/  UIADD3 UR10, UP1, UPT, UR6, 0x80, URZ ;  /* 0x00000080060a7890 */ /* 0x008fe4000ff3e0ff */
[----:B------:R-:W-:Y:S02]  /*02b0*/  UIADD3 UR6, UP0, UPT, UR6, 0x180, URZ ;  /* 0x0000018006067890 */ /* 0x000fe4000ff1e0ff */
[----:B------:R-:W-:Y:S02]  /*02c0*/  UIADD3.X UR11, UPT, UPT, URZ, UR7, URZ, UP1, !UPT ;  /* 0x00000007ff0b7290 */ /* 0x000fe40008ffe4ff */
[----:B------:R-:W-:-:S07]  /*02d0*/  UIADD3.X UR7, UPT, UPT, URZ, UR7, URZ, UP0, !UPT ;  /* 0x00000007ff077290 */ /* 0x000fce00087fe4ff */
[----:B------:R3:W-:Y:S02]  /*02e0*/  UTMACCTL.PF [UR10] ;  /* 0x000000000a0079b9 */ /* 0x0007e40008040000 */
[----:B------:R3:W-:Y:S02]  /*02f0*/  UTMACCTL.PF [UR6] ;  /* 0x00000000060079b9 */ /* 0x0007e40008040000 */
[----:B---3--:R-:W-:Y:S01]  /*0300*/  NOP ;  /* 0x0000000000007918 */ /* 0x008fe20000000000 */
.L_x_5:
[----:B------:R-:W-:Y:S05]  /*0310*/  BSYNC.RECONVERGENT B0 ;  /* 0x0000000000007941 */ /* 0x000fea0003800200 */
.L_x_4:
[----:B------:R-:W-:Y:S04]  /*0320*/  BSSY.RECONVERGENT B0, `(.L_x_6) ;  /* 0x000000a000007945 */ /* 0x000fe80003800200 */
        /* <DEDUP_REMOVED lines=9> */
.L_x_7:
[----:B------:R-:W-:Y:S05]  /*03c0*/  BSYNC.RECONVERGENT B0 ;  /* 0x0000000000007941 */ /* 0x000fea0003800200 */
.L_x_6:
[----:B------:R-:W3:Y:S01]  /*03d0*/  LDCU.64 UR6, c[0x0][0x888] ;  /* 0x00011100ff0677ac */ /* 0x000ee20008000a00 */
[----:B------:R-:W-:Y:S02]  /*03e0*/  UISETP.EQ.U32.AND UP1, UPT, UR4, URZ, UPT ;  /* 0x000000ff0400728c */ /* 0x000fe4000bf22070 */
[----:B------:R-:W-:Y:S02]  /*03f0*/  UPLOP3.LUT UP2, UPT, UPT, UPT, UPT, 0x80, 0x8 ;  /* 0x000000000008789c */ /* 0x000fe40003f4f070 */
[----:B---3--:R-:W-:-:S04]  /*0400*/  UISETP.NE.U32.AND UP0, UPT, UR6, URZ, UPT ;  /* 0x000000ff0600728c */ /* 0x008fc8000bf05070 */
[----:B------:R-:W-:-:S04]  /*0410*/  UISETP.NE.AND.EX UP0, UPT, UR7, URZ, UPT, UP0 ;  /* 0x000000ff0700728c */ /* 0x000fc8000bf05300 */
[----:B------:R-:W-:-:S04]  /*0420*/  UISETP.EQ.OR.EX UP3, UPT, UR5, URZ, !UP0, UP1 ;  /* 0x000000ff0500728c */ /* 0x000fc8000c762710 */
[----:B------:R-:W-:-:S05]  /*0430*/  UP2UR UR51, UPR, URZ, 0x8 ;  /* 0x00000008ff337883 */ /* 0x000fca0008000000 */
[----:B------:R-:W-:Y:S07]  /*0440*/  BRA.U !UP3, `(.L_x_8) ;  /* 0x000000010b207547 */ /* 0x000fee000b800000 */
[----:B-----5:R-:W-:Y:S01]  /*0450*/  R2UR UR6, R80 ;  /* 0x00000000500672ca */ /* 0x020fe200000e0000 */
[----:B------:R-:W-:Y:S02]  /*0460*/  UISETP.NE.U32.AND UP2, UPT, UR4, URZ, UPT ;  /* 0x000000ff0400728c */ /* 0x000fe4000bf45070 */
[----:B------:R-:W-:Y:S02]  /*0470*/  USEL UR4, URZ, 0xffffffff, UP0 ;  /* 0xffffffffff047887 */ /* 0x000fe40008000000 */
[----:B------:R-:W-:-:S08]  /*0480*/  UISETP.NE.AND.EX UP2, UPT, UR5, URZ, UPT, UP2 ;  /* 0x000000ff0500728c */ /* 0x000fd0000bf45320 */
[----:B------:R-:W-:-:S04]  /*0490*/  UISETP.NE.AND UP1, UPT, UR6, URZ, UPT ;  /* 0x000000ff0600728c */ /* 0x000fc8000bf25270 */
[----:B------:R-:W-:-:S04]  /*04a0*/  @!UP2 USEL UR4, URZ, 0xffffffff, UP1 ;  /* 0xffffffffff04a887 */ /* 0x000fc80008800000 */
[----:B------:R-:W-:-:S04]  /*04b0*/  ULOP3.LUT UR4, UR4, 0x1, URZ, 0xc0, !UPT ;  /* 0x0000000104047892 */ /* 0x000fc8000f8ec0ff */
[----:B------:R-:W-:-:S11]  /*04c0*/  UISETP.NE.U32.AND UP2, UPT, UR4, 0x1, UPT ;  /* 0x000000010400788c */ /* 0x000fd6000bf45070 */
.L_x_8:
[----:B------:R-:W3:Y:S01]  /*04d0*/  SHFL.IDX PT, R2, R153, RZ, 0x1f ;  /* 0x00001fff99027589 */ /* 0x000ee200000e0000 */
[----:B------:R-:W-:-:S04]  /*04e0*/  UISETP.NE.AND UP1, UPT, UR8, 0x2, UPT ;  /* 0x000000020800788c */ /* 0x000fc8000bf25270 */
[----:B------:R-:W-:Y:S01]  /*04f0*/  USEL UR6, URZ, 0x1, UP1 ;  /* 0x00000001ff067887 */ /* 0x000fe20008800000 */
[----:B---3--:R-:W-:-:S13]  /*0500*/  ISETP.NE.AND P0, PT, R2, RZ, PT ;  /* 0x000000ff0200720c */ /* 0x008fda0003f05270 */
[----:B------:R-:W-:Y:S05]  /*0510*/  @P0 BRA `(.L_x_9) ;  /* 0x0000000000380947 */ /* 0x000fea0003800000 */
[----:B------:R-:W3:Y:S01]  /*0520*/  S2UR UR5, SR_CgaCtaId ;  /* 0x00000000000579c3 */ /* 0x000ee20000008800 */
[----:B------:R-:W-:Y:S01]  /*0530*/  UMOV UR7, 0x400 ;  /* 0x0000040000077882 */ /* 0x000fe20000000000 */
[----:B------:R-:W-:Y:S01]  /*0540*/  UMOV UR4, 0x1 ;  /* 0x0000000100047882 */ /* 0x000fe20000000000 */
[----:B------:R-:W-:Y:S01]  /*0550*/  ELECT P0, URZ, PT ;  /* 0x0000000000ff782f */ /* 0x000fe20003800000 */
[----:B------:R-:W-:-:S04]  /*0560*/  UIADD3 UR10, UPT, UPT, -UR4, 0x100000, URZ ;  /* 0x00100000040a7890 */ /* 0x000fc8000fffe1ff */
[----:B------:R-:W-:Y:S02]  /*0570*/  USHF.L.U32 UR11, UR10, 0xb, URZ ;  /* 0x0000000b0a0b7899 */ /* 0x000fe400080006ff */
[----:B------:R-:W-:Y:S02]  /*0580*/  USHF.L.U32 UR10, UR10, 0x1, URZ ;  /* 0x000000010a0a7899 */ /* 0x000fe400080006ff */
[----:B---3--:R-:W-:Y:S01]  /*0590*/  ULEA UR5, UR5, UR7, 0x18 ;  /* 0x0000000705057291 */ /* 0x008fe2000f8ec0ff */
[----:B------:R-:W3:Y:S11]  /*05a0*/  FENCE.VIEW.ASYNC.S ;  /* 0x00000000000073c6 */ /* 0x000ef60000000000 */
[----:B---3--:R3:W4:Y:S01]  /*05b0*/  SYNCS.EXCH.64 URZ, [UR5], UR10 ;  /* 0x0000000a05ff75b2 */ /* 0x0087220008000100 */
[----:B------:R3:W1:Y:S01]  /*05c0*/  SYNCS.EXCH.64 URZ, [UR5+0x10], UR10 ;  /* 0x0000100a05ff75b2 */ /* 0x0006620008000100 */
[----:B------:R3:W1:Y:S01]  /*05d0*/  SYNCS.EXCH.64 URZ, [UR5+0x8], UR10 ;  /* 0x0000080a05ff75b2 */ /* 0x0006620008000100 */
[----:B------:R3:W1:Y:S01]  /*05e0*/  SYNCS.EXCH.64 URZ, [UR5+0x18], UR10 ;  /* 0x0000180a05ff75b2 */ /* 0x0006620008000100 */
[----:B------:R-:W-:Y:S01]  /*05f0*/  NOP ;  /* 0x0000000000007918 */ /* 0x000fe20000000000 */
.L_x_9:
[----:B------:R-:W2:Y:S01]  /*0600*/  SHFL.IDX PT, R2, R153, RZ, 0x1f ;  /* 0x00001fff99027589 */ /* 0x000ea200000e0000 */
[----:B------:R-:W-:Y:S01]  /*0610*/  NOP ;  /* 0x0000000000007918 */ /* 0x000fe20000000000 */
[----:B--2---:R-:W-:-:S13]  /*0620*/  ISETP.NE.AND P0, PT, R2, 0x1, PT ;  /* 0x000000010200780c */ /* 0x004fda0003f05270 */
[----:B------:R-:W-:Y:S05]  /*0630*/  @P0 BRA `(.L_x_10) ;  /* 0x0000000000500947 */ /* 0x000fea0003800000 */
[----:B------:R-:W2:Y:S01]  /*0640*/  S2UR UR7, SR_CgaCtaId ;  /* 0x00000000000779c3 */ /* 0x000ea20000008800 */
[----:B------:R-:W-:Y:S01]  /*0650*/  UMOV UR9, 0x400 ;  /* 0x0000040000097882 */ /* 0x000fe20000000000 */
[----:B---3--:R-:W-:Y:S01]  /*0660*/  UMOV UR5, 0x20 ;  /* 0x0000002000057882 */ /* 0x008fe20000000000 */
[----:B------:R-:W-:Y:S01]  /*0670*/  UMOV UR4, 0x80 ;  /* 0x0000008000047882 */ /* 0x000fe20000000000 */
[----:B------:R-:W-:-:S04]  /*0680*/  UIADD3 UR10, UPT, UPT, -UR5, 0x100000, URZ ;  /* 0x00100000050a7890 */ /* 0x000fc8000fffe1ff */
[----:B------:R-:W-:Y:S02]  /*0690*/  USHF.L.U32 UR11, UR10, 0xb, URZ ;  /* 0x0000000b0a0b7899 */ /* 0x000fe400080006ff */
[----:B------:R-:W-:Y:S02]  /*06a0*/  USHF.L.U32 UR10, UR10, 0x1, URZ ;  /* 0x000000010a0a7899 */ /* 0x000fe400080006ff */
[----:B------:R-:W-:-:S04]  /*06b0*/  UIADD3 UR4, UPT, UPT, -UR4, 0x100000, URZ ;  /* 0x0010000004047890 */ /* 0x000fc8000fffe1ff */
[----:B------:R-:W-:Y:S02]  /*06c0*/  USHF.L.U32 UR5, UR4, 0xb, URZ ;  /* 0x0000000b04057899 */ /* 0x000fe400080006ff */
[----:B------:R-:W-:Y:S01]  /*06d0*/  USHF.L.U32 UR4, UR4, 0x1, URZ ;  /* 0x0000000104047899 */ /* 0x000fe200080006ff */
[----:B------:R-:W-:Y:S01]  /*06e0*/  ELECT P0, URZ, PT ;  /* 0x0000000000ff782f */ /* 0x000fe20003800000 */
[----:B--2---:R-:W-:Y:S01]  /*06f0*/  ULEA UR7, UR7, UR9, 0x18 ;  /* 0x0000000907077291 */ /* 0x004fe2000f8ec0ff */
[----:B------:R-:W2:Y:S11]  /*0700*/  FENCE.VIEW.ASYNC.S ;  /* 0x00000000000073c6 */ /* 0x000eb60000000000 */
[----:B--2---:R2:W3:Y:S01]  /*0710*/  SYNCS.EXCH.64 URZ, [UR7+0x20], UR10 ;  /* 0x0000200a07ff75b2 */ /* 0x0044e20008000100 */
[----:B------:R2:W1:Y:S01]  /*0720*/  SYNCS.EXCH.64 URZ, [UR7+0x38], UR4 ;  /* 0x0000380407ff75b2 */ /* 0x0004620008000100 */
[----:B------:R2:W1:Y:S01]  /*0730*/  SYNCS.EXCH.64 URZ, [UR7+0x28], UR10 ;  /* 0x0000280a07ff75b2 */ /* 0x0004620008000100 */
[----:B------:R2:W1:Y:S01]  /*0740*/  SYNCS.EXCH.64 URZ, [UR7+0x40], UR4 ;  /* 0x0000400407ff75b2 */ /* 0x0004620008000100 */
[----:B------:R2:W1:Y:S01]  /*0750*/  SYNCS.EXCH.64 URZ, [UR7+0x30], UR10 ;  /* 0x0000300a07ff75b2 */ /* 0x0004620008000100 */
[----:B------:R2:W1:Y:S01]  /*0760*/  SYNCS.EXCH.64 URZ, [UR7+0x48], UR4 ;  /* 0x0000480407ff75b2 */ /* 0x0004620008000100 */
[----:B------:R-:W-:Y:S01]  /*0770*/  NOP ;  /* 0x0000000000007918 */ /* 0x000fe20000000000 */
.L_x_10:
[----:B------:R-:W4:Y:S01]  /*0780*/  SHFL.IDX PT, R2, R153, RZ, 0x1f ;  /* 0x00001fff99027589 */ /* 0x000f2200000e0000 */
[----:B------:R-:W-:Y:S01]  /*0790*/  NOP ;  /* 0x0000000000007918 */ /* 0x000fe20000000000 */
[----:B----4-:R-:W-:-:S13]  /*07a0*/  ISETP.NE.AND P0, PT, R2, 0x3, PT ;  /* 0x000000030200780c */ /* 0x010fda0003f05270 */
[----:B------:R-:W-:Y:S05]  /*07b0*/  @P0 BRA `(.L_x_11) ;  /* 0x0000000000300947 */ /* 0x000fea0003800000 */
[----:B--23--:R-:W2:Y:S01]  /*07c0*/  S2UR UR5, SR_CgaCtaId ;  /* 0x00000000000579c3 */ /* 0x00cea20000008800 */
[----:B------:R-:W-:Y:S01]  /*07d0*/  UMOV UR7, 0x400 ;  /* 0x0000040000077882 */ /* 0x000fe20000000000 */
[----:B------:R-:W-:Y:S01]  /*07e0*/  UMOV UR4, 0x20 ;  /* 0x0000002000047882 */ /* 0x000fe20000000000 */
[----:B------:R-:W-:Y:S01]  /*07f0*/  ELECT P0, URZ, PT ;  /* 0x0000000000ff782f */ /* 0x000fe20003800000 */
[----:B------:R-:W-:-:S04]  /*0800*/  UIADD3 UR10, UPT, UPT, -UR4, 0x100000, URZ ;  /* 0x00100000040a7890 */ /* 0x000fc8000fffe1ff */
[----:B------:R-:W-:Y:S02]  /*0810*/  USHF.L.U32 UR11, UR10, 0xb, URZ ;  /* 0x0000000b0a0b7899 */ /* 0x000fe400080006ff */
[----:B------:R-:W-:Y:S02]  /*0820*/  USHF.L.U32 UR10, UR10, 0x1, URZ ;  /* 0x000000010a0a7899 */ /* 0x000fe400080006ff */
[----:B--2---:R-:W-:Y:S01]  /*0830*/  ULEA UR5, UR5, UR7, 0x18 ;  /* 0x0000000705057291 */ /* 0x004fe2000f8ec0ff */
[----:B------:R-:W2:Y:S11]  /*0840*/  FENCE.VIEW.ASYNC.S ;  /* 0x00000000000073c6 */ /* 0x000eb60000000000 */
[----:B--2---:R4:W2:Y:S01]  /*0850*/  SYNCS.EXCH.64 URZ, [UR5+0x50], UR10 ;  /* 0x0000500a05ff75b2 */ /* 0x0048a20008000100 */
[----:B------:R4:W3:Y:S02]  /*0860*/  SYNCS.EXCH.64 URZ, [UR5+0x58], UR10 ;  /* 0x0000580a05ff75b2 */ /* 0x0008e40008000100 */
[----:B----4-:R-:W-:Y:S01]  /*0870*/  NOP ;  /* 0x0000000000007918 */ /* 0x010fe20000000000 */
.L_x_11:
[----:B------:R-:W4:Y:S01]  /*0880*/  SHFL.IDX PT, R2, R153, RZ, 0x1f ;  /* 0x00001fff99027589 */ /* 0x000f2200000e0000 */
[----:B------:R-:W-:Y:S01]  /*0890*/  NOP ;  /* 0x0000000000007918 */ /* 0x000fe20000000000 */
[----:B----4-:R-:W-:-:S13]  /*08a0*/  ISETP.NE.AND P0, PT, R2, 0x4, PT ;  /* 0x000000040200780c */ /* 0x010fda0003f05270 */
[----:B------:R-:W-:Y:S05]  /*08b0*/  @P0 BRA `(.L_x_12) ;  /* 0x00000000004c0947 */ /* 0x000fea0003800000 */
[----:B--23--:R-:W2:Y:S01]  /*08c0*/  S2UR UR5, SR_CgaCtaId ;  /* 0x00000000000579c3 */ /* 0x00cea20000008800 */
[----:B------:R-:W-:Y:S01]  /*08d0*/  UMOV UR9, 0x100 ;  /* 0x0000010000097882 */ /* 0x000fe20000000000 */
[----:B------:R-:W-:Y:S01]  /*08e0*/  UMOV UR7, 0x400 ;  /* 0x0000040000077882 */ /* 0x000fe20000000000 */
[----:B------:R-:W-:Y:S01]  /*08f0*/  USEL UR9, UR9, 0xe0, UP2 ;  /* 0x000000e009097887 */ /* 0x000fe20009000000 */
[----:B------:R-:W-:Y:S01]  /*0900*/  UMOV UR4, 0x1 ;  /* 0x0000000100047882 */ /* 0x000fe20000000000 */
[----:B------:R-:W-:Y:S01]  /*0910*/  ELECT P0, URZ, PT ;  /* 0x0000000000ff782f */ /* 0x000fe20003800000 */
[----:B------:R-:W-:-:S04]  /*0920*/  UIADD3 UR10, UPT, UPT, -UR4, 0x100000, URZ ;  /* 0x00100000040a7890 */ /* 0x000fc8000fffe1ff */
[----:B------:R-:W-:Y:S02]  /*0930*/  USHF.L.U32 UR11, UR10, 0xb, URZ ;  /* 0x0000000b0a0b7899 */ /* 0x000fe400080006ff */
[----:B------:R-:W-:Y:S02]  /*0940*/  USHF.L.U32 UR10, UR10, 0x1, URZ ;  /* 0x000000010a0a7899 */ /* 0x000fe400080006ff */
[----:B------:R-:W-:-:S04]  /*0950*/  UIADD3 UR12, UPT, UPT, -UR9, 0x100000, URZ ;  /* 0x00100000090c7890 */ /* 0x000fc8000fffe1ff */
[----:B------:R-:W-:Y:S02]  /*0960*/  USHF.L.U32 UR13, UR12, 0xb, URZ ;  /* 0x0000000b0c0d7899 */ /* 0x000fe400080006ff */
[----:B------:R-:W-:Y:S02]  /*0970*/  USHF.L.U32 UR12, UR12, 0x1, URZ ;  /* 0x000000010c0c7899 */ /* 0x000fe400080006ff */
[----:B--2---:R-:W-:Y:S01]  /*0980*/  ULEA UR5, UR5, UR7, 0x18 ;  /* 0x0000000705057291 */ /* 0x004fe2000f8ec0ff */
[----:B------:R-:W2:Y:S11]  /*0990*/  FENCE.VIEW.ASYNC.S ;  /* 0x00000000000073c6 */ /* 0x000eb60000000000 */
[----:B--2---:R4:W2:Y:S01]  /*09a0*/  SYNCS.EXCH.64 URZ, [UR5+0x60], UR10 ;  /* 0x0000600a05ff75b2 */ /* 0x0048a20008000100 */
[----:B------:R4:W3:Y:S01]  /*09b0*/  SYNCS.EXCH.64 URZ, [UR5+0x70], UR12 ;  /* 0x0000700c05ff75b2 */ /* 0x0008e20008000100 */
[----:B------:R4:W1:Y:S01]  /*09c0*/  SYNCS.EXCH.64 URZ, [UR5+0x68], UR10 ;  /* 0x0000680a05ff75b2 */ /* 0x0008620008000100 */
[----:B------:R4:W1:Y:S02]  /*09d0*/  SYNCS.EXCH.64 URZ, [UR5+0x78], UR12 ;  /* 0x0000780c05ff75b2 */ /* 0x0008640008000100 */
[----:B----4-:R-:W-:Y:S01]  /*09e0*/  NOP ;  /* 0x0000000000007918 */ /* 0x010fe20000000000 */
.L_x_12:
[----:B------:R-:W4:Y:S01]  /*09f0*/  SHFL.IDX PT, R2, R153, RZ, 0x1f ;  /* 0x00001fff99027589 */ /* 0x000f2200000e0000 */
[----:B------:R-:W-:Y:S01]  /*0a00*/  NOP ;  /* 0x0000000000007918 */ /* 0x000fe20000000000 */
[----:B----4-:R-:W-:-:S13]  /*0a10*/  ISETP.NE.AND P0, PT, R2, 0x5, PT ;  /* 0x000000050200780c */ /* 0x010fda0003f05270 */
[----:B------:R-:W-:Y:S05]  /*0a20*/  @P0 BRA `(.L_x_13) ;  /* 0x0000000000480947 */ /* 0x000fea0003800000 */
[----:B--2---:R-:W2:Y:S01]  /*0a30*/  S2UR UR7, SR_CgaCtaId ;  /* 0x00000000000779c3 */ /* 0x004ea20000008800 */
        /* <DEDUP_REMOVED lines=12> */
[----:B--2---:R4:W2:Y:S01]  /*0b00*/  SYNCS.EXCH.64 URZ, [UR7+0x80], UR10 ;  /* 0x0000800a07ff75b2 */ /* 0x0048a20008000100 */
[----:B------:R4:W3:Y:S01]  /*0b10*/  SYNCS.EXCH.64 URZ, [UR7+0x90], UR4 ;  /* 0x0000900407ff75b2 */ /* 0x0008e20008000100 */
[----:B------:R4:W1:Y:S01]  /*0b20*/  SYNCS.EXCH.64 URZ, [UR7+0x88], UR10 ;  /* 0x0000880a07ff75b2 */ /* 0x0008620008000100 */
[----:B------:R4:W1:Y:S02]  /*0b30*/  SYNCS.EXCH.64 URZ, [UR7+0x98], UR4 ;  /* 0x0000980407ff75b2 */ /* 0x0008640008000100 */
[----:B----4-:R-:W-:Y:S01]  /*0b40*/  NOP ;  /* 0x0000000000007918 */ /* 0x010fe20000000000 */
.L_x_13:
        /* <DEDUP_REMOVED lines=18> */
.L_x_14:
[----:B--23--:R-:W2:Y:S01]  /*0c70*/  S2UR UR5, SR_CTAID.X ;  /* 0x00000000000579c3 */ /* 0x00cea20000002500 */
[----:B------:R-:W-:-:S05]  /*0c80*/  CS2R.32 R150, SR_CgaSize ;  /* 0x0000000000967805 */ /* 0x000fca0000008a00 */
[----:B------:R-:W-:-:S05]  /*0c90*/  IMAD R150, R150, -0xa0, RZ ;  /* 0xffffff6096967824 */ /* 0x000fca00078e02ff */
[----:B------:R-:W-:-:S14]  /*0ca0*/  R2UR UR9, R150 ;  /* 0x00000000960972ca */ /* 0x000fdc00000e0000 */
[----:B------:R-:W3:Y:S01]  /*0cb0*/  LDCU UR9, c[0x0][UR9+0x2b0] ;  /* 0x00005600090977ac */ /* 0x000ee20008000800 */
[----:B------:R-:W-:Y:S01]  /*0cc0*/  NOP ;  /* 0x0000000000007918 */ /* 0x000fe20000000000 */
[----:B------:R-:W-:-:S05]  /*0cd0*/  CS2R.32 R150, SR_CgaSize ;  /* 0x0000000000967805 */ /* 0x000fca0000008a00 */
[----:B------:R-:W-:-:S05]  /*0ce0*/  IMAD R150, R150, -0xa0, RZ ;  /* 0xffffff6096967824 */ /* 0x000fca00078e02ff */
[----:B------:R-:W-:-:S14]  /*0cf0*/  R2UR UR7, R150 ;  /* 0x00000000960772ca */ /* 0x000fdc00000e0000 */
[----:B------:R-:W4:Y:S01]  /*0d00*/  LDCU UR7, c[0x0][UR7+0x2b4] ;  /* 0x00005680070777ac */ /* 0x000f220008000800 */
[----:B------:R-:W1:Y:S08]  /*0d10*/  S2UR UR4, SR_CTAID.Y ;  /* 0x00000000000479c3 */ /* 0x000e700000002600 */
[----:B------:R-:W4:Y:S01]  /*0d20*/  LDC R9, c[0x0][0xb24] ;  /* 0x0002c900ff097b82 */ /* 0x000f220000000800 */
[----:B--2---:R-:W-:-:S02]  /*0d30*/  I2FP.F32.U32 R5, UR5 ;  /* 0x0000000500057c45 */ /* 0x004fc40008201000 */
[----:B------:R-:W-:-:S05]  /*0d40*/  CS2R.32 R3, SR_CgaSize ;  /* 0x0000000000037805 */ /* 0x000fca0000008a00 */
[----:B------:R-:W-:-:S06]  /*0d50*/  IMAD R3, R3, -0xa0, RZ ;  /* 0xffffff6003037824 */ /* 0x000fcc00078e02ff */
[----:B------:R-:W2:Y:S01]  /*0d60*/  LDC R3, c[0x0][R3+0x2a0] ;  /* 0x0000a80003037b82 */ /* 0x000ea20000000800 */
[----:B------:R-:W-:Y:S01]  /*0d70*/  MOV R21, UR5 ;  /* 0x0000000500157c02 */ /* 0x000fe20008000f00 */
[----:B---3--:R-:W-:Y:S01]  /*0d80*/  FMUL R5, R5, UR9 ;  /* 0x0000000905057c20 */ /* 0x008fe20008400000 */
[----:B-1----:R-:W-:Y:S02]  /*0d90*/  I2FP.F32.U32 R4, UR4 ;  /* 0x0000000400047c45 */ /* 0x002fe40008201000 */
[----:B------:R-:W-:-:S05]  /*0da0*/  CS2R.32 R2, SR_CgaSize ;  /* 0x0000000000027805 */ /* 0x000fca0000008a00 */
[----:B------:R-:W-:-:S06]  /*0db0*/  IMAD R2, R2, -0xa0, RZ ;  /* 0xffffff6002027824 */ /* 0x000fcc00078e02ff */
[----:B------:R-:W1:Y:S01]  /*0dc0*/  LDC R2, c[0x0][R2+0x2a4] ;  /* 0x0000a90002027b82 */ /* 0x000e620000000800 */
[----:B------:R-:W3:Y:S01]  /*0dd0*/  F2I.U32.TRUNC.NTZ R150, R5 ;  /* 0x0000000500967305 */ /* 0x000ee2000020f000 */
[----:B------:R-:W-:Y:S01]  /*0de0*/  MOV R20, UR4 ;  /* 0x0000000400147c02 */ /* 0x000fe20008000f00 */
[----:B----4-:R-:W-:-:S05]  /*0df0*/  FMUL R4, R4, UR7 ;  /* 0x0000000704047c20 */ /* 0x010fca0008400000 */
[----:B------:R-:W-:Y:S01]  /*0e00*/  BAR.SYNC.DEFER_BLOCKING 0x0 ;  /* 0x0000000000007b1d */ /* 0x000fe20000010000 */
[----:B------:R-:W-:-:S05]  /*0e10*/  ISETP.GE.AND P0, PT, R9, 0x1, PT ;  /* 0x000000010900780c */ /* 0x000fca0003f06270 */
[----:B------:R-:W4:Y:S02]  /*0e20*/  F2I.U32.TRUNC.NTZ R143, R4 ;  /* 0x00000004008f7305 */ /* 0x000f24000020f000 */
[----:B------:R-:W1:Y:S01]  /*0e30*/  S2UR UR36, SR_CTAID.Z ;  /* 0x00000000002479c3 */ /* 0x000e620000002700 */
[----:B---3--:R-:W-:-:S05]  /*0e40*/  IADD3 R150, PT, PT, -R150, RZ, RZ ;  /* 0x000000ff96967210 */ /* 0x008fca0007ffe1ff */
[----:B--2---:R-:W-:Y:S01]  /*0e50*/  IMAD R150, R3, R150, UR5 ;  /* 0x0000000503967e24 */ /* 0x004fe2000f8e0296 */
[----:B----4-:R-:W-:-:S05]  /*0e60*/  IADD3 R143, PT, PT, -R143, RZ, RZ ;  /* 0x000000ff8f8f7210 */ /* 0x010fca0007ffe1ff */
[----:B-1----:R-:W-:Y:S01]  /*0e70*/  IMAD R143, R2, R143, UR4 ;  /* 0x00000004028f7e24 */ /* 0x002fe2000f8e028f */
[----:B------:R-:W-:Y:S06]  /*0e80*/  @!P0 BRA `(.L_x_15) ;  /* 0x0000000000b88947 */ /* 0x000fec0003800000 */
[----:B------:R-:W1:Y:S01]  /*0e90*/  LDC.64 R4, c[0x0][0xb18] ;  /* 0x0002c600ff047b82 */ /* 0x000e620000000a00 */
[----:B------:R-:W-:-:S07]  /*0ea0*/  ISETP.NE.AND P0, PT, R9, 0x1, PT ;  /* 0x000000010900780c */ /* 0x000fce0003f05270 */
[----:B------:R-:W2:Y:S08]  /*0eb0*/  LDC R10, c[0x0][0xb0c] ;  /* 0x0002c300ff0a7b82 */ /* 0x000eb00000000800 */
[----:B------:R-:W3:Y:S08]  /*0ec0*/  LDC R11, c[0x0][0x370] ;  /* 0x0000dc00ff0b7b82 */ /* 0x000ef00000000800 */
[----:B------:R-:W4:Y:S01]  /*0ed0*/  LDC R12, c[0x0][0x374] ;  /* 0x0000dd00ff0c7b82 */ /* 0x000f220000000800 */
[----:B-1----:R-:W-:-:S07]  /*0ee0*/  ISETP.NE.AND P1, PT, R4, 0x1, PT ;  /* 0x000000010400780c */ /* 0x002fce0003f25270 */
[----:B------:R-:W3:Y:S01]  /*0ef0*/  LDC.64 R6, c[0x0][0xb10] ;  /* 0x0002c400ff067b82 */ /* 0x000ee20000000a00 */
[----:B--2---:R-:W-:-:S07]  /*0f00*/  ISETP.NE.AND P2, PT, R10, 0x1, PT ;  /* 0x000000010a00780c */ /* 0x004fce0003f45270 */
[----:B------:R-:W1:Y:S08]  /*0f10*/  LDC R8, c[0x0][0xb20] ;  /* 0x0002c800ff087b82 */ /* 0x000e700000000800 */
[----:B------:R-:W2:Y:S01]  /*0f20*/  LDC.64 R2, c[0x0][0xb28] ;  /* 0x0002ca00ff027b82 */ /* 0x000ea20000000a00 */
[----:B----4-:R-:W-:-:S04]  /*0f30*/  IMAD.HI.U32 R13, R12, R5, RZ ;  /* 0x000000050c0d7227 */ /* 0x010fc800078e00ff */
[----:B------:R-:W-:-:S04]  /*0f40*/  IMAD.HI.U32 R5, R20, R5, RZ ;  /* 0x0000000514057227 */ /* 0x000fc800078e00ff */
[----:B---3--:R-:W-:-:S04]  /*0f50*/  IMAD.HI.U32 R14, R11, R6, RZ ;  /* 0x000000060b0e7227 */ /* 0x008fc800078e00ff */
[C---:B------:R-:W-:Y:S01]  /*0f60*/  IMAD.HI.U32 R16, R21.reuse, R6, RZ ;  /* 0x0000000615107227 */ /* 0x040fe200078e00ff */
[-C--:B------:R-:W-:Y:S02]  /*0f70*/  @P2 SHF.R.U32.HI R11, RZ, R7.reuse, R14 ;  /* 0x00000007ff0b2219 */ /* 0x080fe4000001160e */
[-C--:B-1----:R-:W-:Y:S02]  /*0f80*/  @P1 SHF.R.U32.HI R12, RZ, R8.reuse, R13 ;  /* 0x00000008ff0c1219 */ /* 0x082fe4000001160d */
[----:B------:R-:W-:Y:S02]  /*0f90*/  SHF.R.U32.HI R5, RZ, R8, R5 ;  /* 0x00000008ff057219 */ /* 0x000fe40000011605 */
[----:B------:R-:W-:Y:S02]  /*0fa0*/  SHF.R.U32.HI R16, RZ, R7, R16 ;  /* 0x00000007ff107219 */ /* 0x000fe40000011610 */
[----:B------:R-:W-:Y:S01]  /*0fb0*/  SEL R5, R20, R5, !P1 ;  /* 0x0000000514057207 */ /* 0x000fe20004800000 */
[----:B--2---:R-:W-:Y:S01]  /*0fc0*/  IMAD.HI.U32 R14, R12, R2, RZ ;  /* 0x000000020c0e7227 */ /* 0x004fe200078e00ff */
[----:B------:R-:W-:-:S02]  /*0fd0*/  SEL R7, R21, R16, !P2 ;  /* 0x0000001015077207 */ /* 0x000fc40005000000 */
[----:B------:R-:W-:Y:S01]  /*0fe0*/  IADD3 R13, PT, PT, -R5, RZ, RZ ;  /* 0x000000ff050d7210 */ /* 0x000fe20007ffe1ff */
[----:B------:R-:W-:Y:S01]  /*0ff0*/  IMAD.HI.U32 R6, R11, R2, RZ ;  /* 0x000000020b067227 */ /* 0x000fe200078e00ff */
[----:B------:R-:W-:-:S03]  /*1000*/  @P0 SHF.R.U32.HI R12, RZ, R3, R14 ;  /* 0x00000003ff0c0219 */ /* 0x000fc6000001160e */
[----:B------:R-:W-:Y:S01]  /*1010*/  IMAD R13, R4, R13, R20 ;  /* 0x0000000d040d7224 */ /* 0x000fe200078e0214 */
[----:B------:R-:W-:Y:S01]  /*1020*/  @P0 SHF.R.U32.HI R11, RZ, R3, R6 ;  /* 0x00000003ff0b0219 */ /* 0x000fe20000011606 */
[----:B------:R-:W-:-:S04]  /*1030*/  IMAD R12, R12, R9, RZ ;  /* 0x000000090c0c7224 */ /* 0x000fc800078e02ff */
[----:B------:R-:W-:Y:S01]  /*1040*/  IMAD R6, R11, R9, RZ ;  /* 0x000000090b067224 */ /* 0x000fe200078e02ff */
[----:B------:R-:W-:-:S04]  /*1050*/  ISETP.GE.AND P1, PT, R5, R12, PT ;  /* 0x0000000c0500720c */ /* 0x000fc80003f26270 */
[----:B------:R-:W-:Y:S01]  /*1060*/  ISETP.GE.OR P1, PT, R7, R6, P1 ;  /* 0x000000060700720c */ /* 0x000fe20000f26670 */
[----:B------:R-:W-:-:S05]  /*1070*/  IMAD.HI.U32 R6, R5, R2, RZ ;  /* 0x0000000205067227 */ /* 0x000fca00078e00ff */
[----:B------:R-:W-:-:S04]  /*1080*/  SHF.R.U32.HI R6, RZ, R3, R6 ;  /* 0x00000003ff067219 */ /* 0x000fc80000011606 */
[----:B------:R-:W-:-:S03]  /*1090*/  SEL R6, R5, R6, !P0 ;  /* 0x0000000605067207 */ /* 0x000fc60004000000 */
[----:B------:R-:W-:Y:S01]  /*10a0*/  @!P1 IMAD.HI.U32 R8, R7, R2, RZ ;  /* 0x0000000207089227 */ /* 0x000fe200078e00ff */
[----:B------:R-:W-:-:S04]  /*10b0*/  IADD3 R2, PT, PT, -R6, RZ, RZ ;  /* 0x000000ff06027210 */ /* 0x000fc80007ffe1ff */
[----:B------:R-:W-:Y:S01]  /*10c0*/  @!P1 SHF.R.U32.HI R8, RZ, R3, R8 ;  /* 0x00000003ff089219 */ /* 0x000fe20000011608 */
[----:B------:R-:W-:-:S03]  /*10d0*/  IMAD R2, R9, R2, R5 ;  /* 0x0000000209027224 */ /* 0x000fc600078e0205 */
[----:B------:R-:W-:-:S05]  /*10e0*/  @!P1 SEL R3, R7, R8, !P0 ;  /* 0x0000000807039207 */ /* 0x000fca0004000000 */
[--C-:B------:R-:W-:Y:S02]  /*10f0*/  @!P1 IMAD.IADD R6, R6, 0x1, -R3.reuse ;  /* 0x0000000106069824 */ /* 0x100fe400078e0a03 */
[----:B------:R-:W-:Y:S01]  /*1100*/  @!P1 IMAD R3, R2, R11, R3 ;  /* 0x0000000b02039224 */ /* 0x000fe200078e0203 */
[----:B------:R-:W-:Y:S01]  /*1110*/  IADD3 R2, PT, PT, -R7, RZ, RZ ;  /* 0x000000ff07027210 */ /* 0x000fe20007ffe1ff */
[----:B------:R-:W-:Y:S02]  /*1120*/  @!P1 IMAD R5, R6, R9, R7 ;  /* 0x0000000906059224 */ /* 0x000fe400078e0207 */
[----:B------:R-:W-:Y:S02]  /*1130*/  @!P1 IMAD.MOV.U32 R7, RZ, RZ, R3 ;  /* 0x000000ffff079224 */ /* 0x000fe400078e0003 */
[----:B------:R-:W-:Y:S02]  /*1140*/  IMAD R2, R10, R2, R21 ;  /* 0x000000020a027224 */ /* 0x000fe400078e0215 */
[----:B------:R-:W-:-:S02]  /*1150*/  IMAD R20, R5, R4, R13 ;  /* 0x0000000405147224 */ /* 0x000fc400078e020d */
[----:B------:R-:W-:Y:S02]  /*1160*/  IMAD R21, R7, R10, R2 ;  /* 0x0000000a07157224 */ /* 0x000fe400078e0202 */
.L_x_15:
[----:B------:R-:W1:Y:S01]  /*1170*/  LDCU UR4, c[0x0][0xb30] ;  /* 0x00016600ff0477ac */ /* 0x000e620008000800 */
[----:B------:R-:W2:Y:S08]  /*1180*/  S2UR UR37, SR_CgaCtaId ;  /* 0x00000000002579c3 */ /* 0x000eb00000008800 */
[----:B------:R-:W3:Y:S01]  /*1190*/  LDC R72, c[0x0][0xb24] ;  /* 0x0002c900ff487b82 */ /* 0x000ee20000000800 */
[----:B-1----:R-:W-:-:S09]  /*11a0*/  UISETP.NE.AND UP1, UPT, UR4, 0x1, UPT ;  /* 0x000000010400788c */ /* 0x002fd2000bf25270 */
[----:B--2---:R-:W-:Y:S05]  /*11b0*/  BRA.U UP1, `(.L_x_16) ;  /* 0x0000000101407547 */ /* 0x004fea000b800000 */
[----:B------:R-:W1:Y:S08]  /*11c0*/  LDC.64 R4, c[0x0][0xb10] ;  /* 0x0002c400ff047b82 */ /* 0x000e700000000a00 */
[----:B------:R-:W2:Y:S08]  /*11d0*/  LDC.64 R2, c[0x0][0xb18] ;  /* 0x0002c600ff027b82 */ /* 0x000eb00000000a00 */
[----:B------:R-:W4:Y:S08]  /*11e0*/  LDC R6, c[0x0][0xb20] ;  /* 0x0002c800ff067b82 */ /* 0x000f300000000800 */
[----:B------:R-:W3:Y:S01]  /*11f0*/  LDC R8, c[0x0][0xb0c] ;  /* 0x0002c300ff087b82 */ /* 0x000ee20000000800 */
[----:B-1----:R-:W-:-:S05]  /*1200*/  IMAD.HI.U32 R4, R21, R4, RZ ;  /* 0x0000000415047227 */ /* 0x002fca00078e00ff */
[----:B------:R-:W-:Y:S01]  /*1210*/  SHF.R.U32.HI R4, RZ, R5, R4 ;  /* 0x00000005ff047219 */ /* 0x000fe20000011604 */
[----:B--2---:R-:W-:Y:S01]  /*1220*/  IMAD.HI.U32 R3, R20, R3, RZ ;  /* 0x0000000314037227 */ /* 0x004fe200078e00ff */
[----:B------:R-:W-:-:S04]  /*1230*/  ISETP.NE.AND P0, PT, R2, 0x1, PT ;  /* 0x000000010200780c */ /* 0x000fc80003f05270 */
[----:B----4-:R-:W-:-:S04]  /*1240*/  SHF.R.U32.HI R3, RZ, R6, R3 ;  /* 0x00000006ff037219 */ /* 0x010fc80000011603 */
[----:B------:R-:W-:Y:S02]  /*1250*/  SEL R3, R20, R3, !P0 ;  /* 0x0000000314037207 */ /* 0x000fe40004000000 */
[----:B---3--:R-:W-:-:S04]  /*1260*/  ISETP.NE.AND P1, PT, R8, 0x1, PT ;  /* 0x000000010800780c */ /* 0x008fc80003f25270 */
[----:B------:R-:W-:-:S05]  /*1270*/  SEL R4, R21, R4, !P1 ;  /* 0x0000000415047207 */ /* 0x000fca0004800000 */
[----:B------:R-:W-:Y:S02]  /*1280*/  IMAD.IADD R5, R3, 0x1, -R4 ;  /* 0x0000000103057824 */ /* 0x000fe400078e0a04 */
[----:B------:R-:W-:Y:S02]  /*1290*/  IMAD.IADD R3, R4, 0x1, -R3 ;  /* 0x0000000104037824 */ /* 0x000fe400078e0a03 */
[----:B------:R-:W-:Y:S02]  /*12a0*/  IMAD R21, R5, R8, R21 ;  /* 0x0000000805157224 */ /* 0x000fe400078e0215 */
[----:B------:R-:W-:-:S07]  /*12b0*/  IMAD R20, R3, R2, R20 ;  /* 0x0000000203147224 */ /* 0x000fce00078e0214 */
.L_x_16:
[----:B------:R-:W-:Y:S01]  /*12c0*/  BAR.SYNC.DEFER_BLOCKING 0x0 ;  /* 0x0000000000007b1d */ /* 0x000fe20000010000 */
[----:B------:R-:W-:Y:S01]  /*12d0*/  UISETP.NE.AND UP1, UPT, UR8, 0x2, UPT ;  /* 0x000000020800788c */ /* 0x000fe2000bf25270 */
[----:B------:R-:W-:Y:S02]  /*12e0*/  ISETP.NE.OR P5, PT, R0, 0x2, !P5 ;  /* 0x000000020000780c */ /* 0x000fe40006fa5670 */
[----:B------:R-:W-:-:S06]  /*12f0*/  LOP3.LUT R2, R165, 0x1f, RZ, 0xc0, !PT ;  /* 0x0000001fa5027812 */ /* 0x000fcc00078ec0ff */
[----:B------:R-:W-:Y:S05]  /*1300*/  BRA.U UP1, `(.L_x_17) ;  /* 0x00000011016c7547 */ /* 0x000fea000b800000 */
[----:B------:R-:W1:Y:S01]  /*1310*/  LDCU UR15, c[0x0][0x38c] ;  /* 0x00007180ff0f77ac */ /* 0x000e620008000800 */
[----:B------:R-:W2:Y:S01]  /*1320*/  LDC R9, c[0x0][0x370] ;  /* 0x0000dc00ff097b82 */ /* 0x000ea20000000800 */
[----:B------:R-:W-:Y:S01]  /*1330*/  PLOP3.LUT P1, PT, PT, PT, UP2, 0x80, 0x8 ;  /* 0x000000000008781c */ /* 0x000fe20003f2f028 */
[----:B------:R-:W-:Y:S01]  /*1340*/  IMAD.MOV.U32 R15, RZ, RZ, 0x1 ;  /* 0x00000001ff0f7424 */ /* 0x000fe200078e00ff */
[----:B------:R-:W-:Y:S01]  /*1350*/  ISETP.EQ.OR P4, PT, R2, RZ, P5 ;  /* 0x000000ff0200720c */ /* 0x000fe20002f82670 */
[----:B------:R-:W-:Y:S01]  /*1360*/  IMAD.MOV.U32 R14, RZ, RZ, RZ ;  /* 0x000000ffff0e7224 */ /* 0x000fe200078e00ff */
[----:B------:R-:W-:Y:S02]  /*1370*/  PLOP3.LUT P1, PT, P1, PT, PT, 0x8, 0x80 ;  /* 0x000000000080781c */ /* 0x000fe40000f2e170 */
[----:B------:R-:W-:Y:S01]  /*1380*/  CS2R R12, SRZ ;  /* 0x00000000000c7805 */ /* 0x000fe2000001ff00 */
[----:B------:R-:W-:Y:S01]  /*1390*/  IMAD.MOV.U32 R10, RZ, RZ, 0x1 ;  /* 0x00000001ff0a7424 */ /* 0x000fe200078e00ff */
[----:B------:R-:W4:Y:S01]  /*13a0*/  LDC R0, c[0x0][0x374] ;  /* 0x0000dd00ff007b82 */ /* 0x000f220000000800 */
[----:B------:R-:W2:Y:S01]  /*13b0*/  LDCU.64 UR30, c[0x0][0x348] ;  /* 0x00006900ff1e77ac */ /* 0x000ea20008000a00 */
[----:B------:R-:W-:Y:S01]  /*13c0*/  UMOV UR13, URZ ;  /* 0x000000ff000d7c82 */ /* 0x000fe20008000000 */
[----:B-1----:R-:W-:-:S04]  /*13d0*/  UIADD3 UR5, UPT, UPT, UR15, 0xff, URZ ;  /* 0x000000ff0f057890 */ /* 0x002fc8000fffe0ff */
[----:B------:R-:W-:-:S04]  /*13e0*/  USHF.R.S32.HI UR4, URZ, 0x1f, UR5 ;  /* 0x0000001fff047899 */ /* 0x000fc80008011405 */
[----:B------:R-:W-:-:S04]  /*13f0*/  ULEA.HI UR4, UR4, UR5, URZ, 0x8 ;  /* 0x0000000504047291 */ /* 0x000fc8000f8f40ff */
[----:B------:R-:W-:Y:S02]  /*1400*/  USHF.R.S32.HI UR22, URZ, 0x8, UR4 ;  /* 0x00000008ff167899 */ /* 0x000fe40008011404 */
[----:B------:R-:W-:Y:S02]  /*1410*/  UIADD3 UR4, UPT, UPT, UR15, -0x1, URZ ;  /* 0xffffffff0f047890 */ /* 0x000fe4000fffe0ff */
[----:B------:R-:W-:Y:S02]  /*1420*/  UISETP.LT.U32.AND UP0, UPT, UR22, 0x2, UPT ;  /* 0x000000021600788c */ /* 0x000fe4000bf01070 */
[----:B------:R-:W-:Y:S02]  /*1430*/  UISETP.GE.U32.AND UP1, UPT, UR4, -0x1ff, UPT ;  /* 0xfffffe010400788c */ /* 0x000fe4000bf26070 */
[----:B------:R-:W-:Y:S02]  /*1440*/  USEL UR21, UR22, 0x2, UP0 ;  /* 0x0000000216157887 */ /* 0x000fe40008000000 */
[----:B------:R-:W-:-:S02]  /*1450*/  UIADD3 UR15, UPT, UPT, UR15, 0x1fe, URZ ;  /* 0x000001fe0f0f7890 */ /* 0x000fc4000fffe0ff */
[----:B------:R-:W-:Y:S02]  /*1460*/  UIADD3 UR7, UPT, UPT, UR21, -0x1, URZ ;  /* 0xffffffff15077890 */ /* 0x000fe4000fffe0ff */
[----:B------:R-:W-:-:S03]  /*1470*/  UIADD3 UR14, UPT, UPT, UR22, -UR21, URZ ;  /* 0x80000015160e7290 */ /* 0x000fc6000fffe0ff */
[----:B------:R-:W-:-:S04]  /*1480*/  @UP1 UIADD3 UR7, UPT, UPT, UR21, URZ, URZ ;  /* 0x000000ff15071290 */ /* 0x000fc8000fffe0ff */
[----:B--2---:R-:W-:-:S12]  /*1490*/  UIADD3 UR7, UPT, UPT, UR7, 0x1, URZ ;  /* 0x0000000107077890 */ /* 0x004fd8000fffe0ff */
.L_x_35:
[----:B------:R-:W-:Y:S01]  /*14a0*/  UISETP.NE.AND UP0, UPT, UR37, URZ, UPT ;  /* 0x000000ff2500728c */ /* 0x000fe2000bf05270 */
[----:B------:R-:W1:Y:S08]  /*14b0*/  S2UR UR37, SR_CgaCtaId ;  /* 0x00000000002579c3 */ /* 0x000e700000008800 */
[----:B------:R-:W-:Y:S05]  /*14c0*/  BRA.U UP0, `(.L_x_18) ;  /* 0x0000000100347547 */ /* 0x000fea000b800000 */
[----:B------:R-:W2:Y:S01]  /*14d0*/  S2R R2, SR_CgaCtaId ;  /* 0x0000000000027919 */ /* 0x000ea20000008800 */
[----:B------:R-:W-:-:S04]  /*14e0*/  MOV R3, 0x400 ;  /* 0x0000040000037802 */ /* 0x000fc80000000f00 */
[----:B--2---:R-:W-:Y:S02]  /*14f0*/  LEA R3, R2, R3, 0x18 ;  /* 0x0000000302037211 */ /* 0x004fe400078ec0ff */
[----:B------:R-:W-:-:S03]  /*1500*/  SHF.L.U32 R2, R10, 0x1f, RZ ;  /* 0x0000001f0a027819 */ /* 0x000fc600000006ff */
[----:B------:R-:W-:-:S04]  /*1510*/  IMAD R3, R12, 0x8, R3 ;  /* 0x000000080c037824 */ /* 0x000fc800078e0203 */
[----:B------:R-:W2:Y:S02]  /*1520*/  SYNCS.PHASECHK.TRANS64.TRYWAIT P0, [R3+URZ+0xb0], R2 ;  /* 0x0000b002030075a7 */ /* 0x000ea400080011ff */
[----:B--2---:R-:W-:Y:S05]  /*1530*/  @!P0 BRA `(.L_x_19) ;  /* 0x0000008400e48947 */ /* 0x004fea0003800000 */
.L_x_116:
[----:B------:R-:W-:Y:S01]  /*1540*/  VIADD R12, R12, 0x1 ;  /* 0x000000010c0c7836 */ /* 0x000fe20000000000 */
[----:B------:R2:W-:Y:S04]  /*1550*/  SYNCS.ARRIVE.TRANS64.A1T0 RZ, [R3+URZ+0xa0], RZ ;  /* 0x0000a0ff03ff79a7 */ /* 0x0005e800081000ff */
[----:B------:R-:W-:-:S04]  /*1560*/  ISETP.NE.AND P0, PT, R12, 0x2, PT ;  /* 0x000000020c00780c */ /* 0x000fc80003f05270 */
[----:B------:R-:W-:Y:S02]  /*1570*/  SEL R12, R12, RZ, P0 ;  /* 0x000000ff0c0c7207 */ /* 0x000fe40000000000 */
[----:B--2---:R-:W-:-:S04]  /*1580*/  SEL R3, RZ, 0x1, P0 ;  /* 0x00000001ff037807 */ /* 0x004fc80000000000 */
[----:B------:R-:W-:-:S07]  /*1590*/  LOP3.LUT R10, R10, R3, RZ, 0x3c, !PT ;  /* 0x000000030a0a7212 */ /* 0x000fce00078e3cff */
.L_x_18:
[----:B------:R-:W-:Y:S01]  /*15a0*/  UMOV UR4, 0x400 ;  /* 0x0000040000047882 */ /* 0x000fe20000000000 */
[----:B------:R-:W-:Y:S01]  /*15b0*/  SHF.L.U32 R2, R15, 0x1f, RZ ;  /* 0x0000001f0f027819 */ /* 0x000fe200000006ff */
[----:B-1----:R-:W-:Y:S01]  /*15c0*/  ULEA UR4, UR37, UR4, 0x18 ;  /* 0x0000000425047291 */ /* 0x002fe2000f8ec0ff */
[----:B------:R-:W-:Y:S01]  /*15d0*/  R2UR UR35, R21 ;  /* 0x00000000152372ca */ /* 0x000fe200000e0000 */
[----:B------:R-:W-:Y:S01]  /*15e0*/  UISETP.GE.U32.AND UP0, UPT, UR15, 0x1ff, UPT ;  /* 0x000001ff0f00788c */ /* 0x000fe2000bf06070 */
[----:B------:R-:W-:Y:S01]  /*15f0*/  R2UR UR19, R20 ;  /* 0x00000000141372ca */ /* 0x000fe200000e0000 */
[----:B------:R-:W-:Y:S01]  /*1600*/  ULEA UR5, UR13, UR4, 0x3 ;  /* 0x000000040d057291 */ /* 0x000fe2000f8e18ff */
[----:B------:R-:W-:-:S08]  /*1610*/  UMOV UR23, URZ ;  /* 0x000000ff00177c82 */ /* 0x000fd00008000000 */
[----:B------:R1:W2:Y:S01]  /*1620*/  SYNCS.PHASECHK.TRANS64.TRYWAIT P0, [UR5+0x10], R2 ;  /* 0x00001002ff0075a7 */ /* 0x0002a20008001105 */
[----:B------:R-:W-:Y:S02]  /*1630*/  USHF.L.U32 UR35, UR35, 0x7, URZ ;  /* 0x0000000723237899 */ /* 0x000fe400080006ff */
[----:B------:R-:W-:Y:S01]  /*1640*/  UIMAD UR19, UR19, 0xc0, URZ ;  /* 0x000000c0131378a4 */ /* 0x000fe2000f8e02ff */
[----:B------:R-:W-:Y:S11]  /*1650*/  BRA.U !UP0, `(.L_x_20) ;  /* 0x0000000108d87547 */ /* 0x000ff6000b800000 */
[----:B------:R-:W-:Y:S01]  /*1660*/  UMOV UR29, URZ ;  /* 0x000000ff001d7c82 */ /* 0x000fe20008000000 */
[----:B------:R-:W-:-:S05]  /*1670*/  UMOV UR6, UR13 ;  /* 0x0000000d00067c82 */ /* 0x000fca0008000000 */
.L_x_25:
[----:B--2---:R-:W-:Y:S01]  /*1680*/  @!P5 MOV R3, 0x14000 ;  /* 0x000140000003d802 */ /* 0x004fe20000000f00 */
[----:B-1----:R-:W-:Y:S01]  /*1690*/  ULEA UR33, UR6, UR4, 0x3 ;  /* 0x0000000406217291 */ /* 0x002fe2000f8e18ff */
[----:B--2---:R-:W-:Y:S11]  /*16a0*/  @P0 BRA `(.L_x_21) ;  /* 0x00000000000c0947 */ /* 0x004ff60003800000 */
[----:B------:R-:W-:Y:S04]  /*16b0*/  SHF.L.U32 R5, R15, 0x1f, RZ ;  /* 0x0000001f0f057819 */ /* 0x000fe800000006ff */
[----:B------:R-:W2:Y:S02]  /*16c0*/  SYNCS.PHASECHK.TRANS64.TRYWAIT P0, [UR33+0x10], R5 ;  /* 0x00001005ff0075a7 */ /* 0x000ea40008001121 */
[----:B--2---:R-:W-:Y:S05]  /*16d0*/  @!P0 BRA `(.L_x_22) ;  /* 0x0000008400908947 */ /* 0x004fea0003800000 */
.L_x_21:
[----:B------:R2:W-:Y:S01]  /*16e0*/  @!P5 SYNCS.ARRIVE.TRANS64 RZ, [UR33], R3 ;  /* 0x00000003ffffd9a7 */ /* 0x0005e20008000021 */
[----:B------:R-:W-:Y:S04]  /*16f0*/  BSSY.RECONVERGENT B0, `(.L_x_23) ;  /* 0x0000003000007945 */ /* 0x000fe80003800200 */
[----:B------:R-:W-:Y:S05]  /*1700*/  @P4 BRA `(.L_x_24) ;  /* 0x0000000000044947 */ /* 0x000fea0003800000 */
[----:B------:R-:W-:Y:S05]  /*1710*/  BPT.TRAP 0x1 ;  /* 0x000000040000795c */ /* 0x000fea0000300000 */
.L_x_24:
[----:B------:R-:W-:Y:S05]  /*1720*/  BSYNC.RECONVERGENT B0 ;  /* 0x0000000000007941 */ /* 0x000fea0003800200 */
.L_x_23:
[----:B------:R-:W-:Y:S02]  /*1730*/  UIADD3 UR13, UPT, UPT, UR6, 0x1, URZ ;  /* 0x00000001060d7890 */ /* 0x000fe4000fffe0ff */
[----:B------:R-:W-:Y:S02]  /*1740*/  UIADD3 UR42, UP1, UPT, UR30, 0x80, URZ ;  /* 0x000000801e2a7890 */ /* 0x000fe4000ff3e0ff */
[----:B------:R-:W-:Y:S02]  /*1750*/  UISETP.NE.AND UP0, UPT, UR13, 0x2, UPT ;  /* 0x000000020d00788c */ /* 0x000fe4000bf05270 */
[----:B------:R-:W-:Y:S02]  /*1760*/  ULEA UR24, UR6, UR4, 0xf ;  /* 0x0000000406187291 */ /* 0x000fe4000f8e78ff */
[----:B------:R-:W-:Y:S02]  /*1770*/  USEL UR9, URZ, 0x1, UP0 ;  /* 0x00000001ff097887 */ /* 0x000fe40008000000 */
[----:B------:R-:W-:Y:S02]  /*1780*/  USEL UR13, UR13, URZ, UP0 ;  /* 0x000000ff0d0d7287 */ /* 0x000fe40008000000 */
[----:B------:R-:W-:Y:S02]  /*1790*/  USHF.L.U32 UR34, UR29, 0x8, URZ ;  /* 0x000000081d227899 */ /* 0x000fe400080006ff */
[----:B------:R-:W-:Y:S01]  /*17a0*/  ULEA UR8, UR13, UR4, 0x3 ;  /* 0x000000040d087291 */ /* 0x000fe2000f8e18ff */
[----:B------:R-:W-:Y:S01]  /*17b0*/  LOP3.LUT R15, R15, UR9, RZ, 0x3c, !PT ;  /* 0x000000090f0f7c12 */ /* 0x000fe2000f8e3cff */
[----:B------:R-:W-:Y:S02]  /*17c0*/  UIADD3.X UR43, UPT, UPT, URZ, UR31, URZ, UP1, !UPT ;  /* 0x0000001fff2b7290 */ /* 0x000fe40008ffe4ff */
[----:B------:R-:W-:Y:S01]  /*17d0*/  UIADD3 UR32, UPT, UPT, UR24, 0xa400, URZ ;  /* 0x0000a40018207890 */ /* 0x000fe2000fffe0ff */
[----:B-1----:R-:W-:Y:S01]  /*17e0*/  SHF.L.U32 R2, R15, 0x1f, RZ ;  /* 0x0000001f0f027819 */ /* 0x002fe200000006ff */
[----:B------:R-:W-:Y:S01]  /*17f0*/  UIADD3 UR26, UPT, UPT, UR34, 0x80, URZ ;  /* 0x00000080221a7890 */ /* 0x000fe2000fffe0ff */
[----:B------:R-:W-:Y:S02]  /*1800*/  UMOV UR40, 0x0 ;  /* 0x0000000000287882 */ /* 0x000fe40000000000 */
[----:B------:R1:W1:Y:S01]  /*1810*/  SYNCS.PHASECHK.TRANS64.TRYWAIT P0, [UR8+0x10], R2 ;  /* 0x00001002ff0075a7 */ /* 0x0002620008001108 */
[----:B------:R-:W-:Y:S01]  /*1820*/  UMOV UR41, 0x10000000 ;  /* 0x1000000000297882 */ /* 0x000fe20000000000 */
[----:B------:R-:W-:Y:S02]  /*1830*/  UIADD3 UR24, UPT, UPT, UR24, 0xe400, URZ ;  /* 0x0000e40018187890 */ /* 0x000fe4000fffe0ff */
[----:B------:R1:W-:Y:S01]  /*1840*/  UTMALDG.3D [UR32], [UR42], desc[UR40] ;  /* 0x000028202a0075b4 */ /* 0x0003e20008011000 */
[----:B------:R-:W-:Y:S02]  /*1850*/  UIADD3 UR38, UP0, UPT, UR30, 0x180, URZ ;  /* 0x000001801e267890 */ /* 0x000fe4000ff1e0ff */
[----:B------:R-:W-:Y:S01]  /*1860*/  UIMAD UR5, UR6, 0xc000, UR4 ;  /* 0x0000c000060578a4 */ /* 0x000fe2000f8e0204 */
[----:B------:R-:W-:Y:S01]  /*1870*/  UMOV UR25, UR33 ;  /* 0x0000002100197c82 */ /* 0x000fe20008000000 */
[----:B------:R-:W-:Y:S01]  /*1880*/  UMOV UR27, UR35 ;  /* 0x00000023001b7c82 */ /* 0x000fe20008000000 */
[----:B------:R-:W-:Y:S01]  /*1890*/  UMOV UR28, UR36 ;  /* 0x00000024001c7c82 */ /* 0x000fe20008000000 */
[----:B------:R-:W-:Y:S01]  /*18a0*/  UIADD3.X UR39, UPT, UPT, URZ, UR31, URZ, UP0, !UPT ;  /* 0x0000001fff277290 */ /* 0x000fe200087fe4ff */
[----:B------:R1:W-:Y:S01]  /*18b0*/  UTMALDG.3D [UR24], [UR42], desc[UR40] ;  /* 0x000028182a0075b4 */ /* 0x0003e20008011000 */
[----:B------:R-:W-:Y:S01]  /*18c0*/  UIADD3 UR16, UPT, UPT, UR5, 0x1a400, URZ ;  /* 0x0001a40005107890 */ /* 0x000fe2000fffe0ff */
[----:B------:R-:W-:Y:S01]  /*18d0*/  UMOV UR17, UR33 ;  /* 0x0000002100117c82 */ /* 0x000fe20008000000 */
[----:B------:R-:W-:Y:S01]  /*18e0*/  UMOV UR20, UR36 ;  /* 0x0000002400147c82 */ /* 0x000fe20008000000 */
[----:B------:R-:W-:Y:S01]  /*18f0*/  UMOV UR18, UR34 ;  /* 0x0000002200127c82 */ /* 0x000fe20008000000 */
[----:B------:R-:W-:Y:S01]  /*1900*/  UIADD3 UR8, UPT, UPT, UR5, 0x20400, URZ ;  /* 0x0002040005087890 */ /* 0x000fe2000fffe0ff */
[----:B------:R-:W-:Y:S01]  /*1910*/  UMOV UR11, UR19 ;  /* 0x00000013000b7c82 */ /* 0x000fe20008000000 */
[----:B------:R-:W-:Y:S03]  /*1920*/  UMOV UR12, UR36 ;  /* 0x00000024000c7c82 */ /* 0x000fe60008000000 */
[----:B------:R1:W-:Y:S01]  /*1930*/  UTMALDG.3D [UR16], [UR38], desc[UR40] ;  /* 0x00002810260075b4 */ /* 0x0003e20008011000 */
[----:B------:R-:W-:Y:S01]  /*1940*/  UIADD3 UR29, UPT, UPT, UR29, 0x1, URZ ;  /* 0x000000011d1d7890 */ /* 0x000fe2000fffe0ff */
[----:B------:R-:W-:Y:S01]  /*1950*/  UMOV UR9, UR33 ;  /* 0x0000002100097c82 */ /* 0x000fe20008000000 */
[----:B------:R-:W-:Y:S02]  /*1960*/  UMOV UR10, UR26 ;  /* 0x0000001a000a7c82 */ /* 0x000fe40008000000 */
[----:B------:R-:W-:Y:S01]  /*1970*/  UISETP.NE.AND UP0, UPT, UR29, UR7, UPT ;  /* 0x000000071d00728c */ /* 0x000fe2000bf05270 */
[----:B------:R-:W-:Y:S01]  /*1980*/  UMOV UR23, UR7 ;  /* 0x0000000700177c82 */ /* 0x000fe20008000000 */
[----:B------:R1:W-:Y:S01]  /*1990*/  UTMALDG.3D [UR8], [UR38], desc[UR40] ;  /* 0x00002808260075b4 */ /* 0x0003e20008011000 */
[----:B------:R-:W-:Y:S06]  /*19a0*/  UMOV UR6, UR13 ;  /* 0x0000000d00067c82 */ /* 0x000fec0008000000 */
[----:B------:R-:W-:Y:S05]  /*19b0*/  BRA.U UP0, `(.L_x_25) ;  /* 0xfffffffd00307547 */ /* 0x000fea000b83ffff */
.L_x_20:
[----:B------:R-:W-:Y:S01]  /*19c0*/  ULEA UR5, UR13, UR4, 0x3 ;  /* 0x000000040d057291 */ /* 0x000fe2000f8e18ff */
[----:B-1----:R-:W-:Y:S01]  /*19d0*/  SHF.L.U32 R2, R15, 0x1f, RZ ;  /* 0x0000001f0f027819 */ /* 0x002fe200000006ff */
[----:B------:R-:W-:Y:S01]  /*19e0*/  @!P1 SYNCS.ARRIVE.TRANS64.A1T0 RZ, [UR4+0x58], RZ ;  /* 0x000058ffffff99a7 */ /* 0x000fe20008100004 */
[----:B------:R-:W-:-:S06]  /*19f0*/  UISETP.GT.AND UP0, UPT, UR22, UR21, UPT ;  /* 0x000000151600728c */ /* 0x000fcc000bf04270 */
[----:B--2---:R1:W2:Y:S03]  /*1a00*/  SYNCS.PHASECHK.TRANS64.TRYWAIT P0, [UR5+0x10], R2 ;  /* 0x00001002ff0075a7 */ /* 0x0042a60008001105 */
[----:B------:R-:W-:Y:S05]  /*1a10*/  BRA.U !UP0, `(.L_x_26) ;  /* 0x0000000108d47547 */ /* 0x000fea000b800000 */
[----:B------:R-:W-:Y:S01]  /*1a20*/  UIADD3 UR29, UPT, UPT, UR14, UR23, URZ ;  /* 0x000000170e1d7290 */ /* 0x000fe2000fffe0ff */
[----:B------:R-:W-:-:S11]  /*1a30*/  UMOV UR6, UR13 ;  /* 0x0000000d00067c82 */ /* 0x000fd60008000000 */
.L_x_31:
[----:B--2---:R-:W-:Y:S01]  /*1a40*/  @!P5 MOV R3, 0x14000 ;  /* 0x000140000003d802 */ /* 0x004fe20000000f00 */
[----:B-1----:R-:W-:Y:S01]  /*1a50*/  ULEA UR33, UR6, UR4, 0x3 ;  /* 0x0000000406217291 */ /* 0x002fe2000f8e18ff */
[----:B--2---:R-:W-:Y:S11]  /*1a60*/  @P0 BRA `(.L_x_27) ;  /* 0x00000000000c0947 */ /* 0x004ff60003800000 */
[----:B------:R-:W-:Y:S04]  /*1a70*/  SHF.L.U32 R5, R15, 0x1f, RZ ;  /* 0x0000001f0f057819 */ /* 0x000fe800000006ff */
[----:B------:R-:W2:Y:S02]  /*1a80*/  SYNCS.PHASECHK.TRANS64.TRYWAIT P0, [UR33+0x10], R5 ;  /* 0x00001005ff0075a7 */ /* 0x000ea40008001121 */
[----:B--2---:R-:W-:Y:S05]  /*1a90*/  @!P0 BRA `(.L_x_28) ;  /* 0x0000008000b88947 */ /* 0x004fea0003800000 */
.L_x_27:
[----:B------:R2:W-:Y:S01]  /*1aa0*/  @!P5 SYNCS.ARRIVE.TRANS64 RZ, [UR33], R3 ;  /* 0x00000003ffffd9a7 */ /* 0x0005e20008000021 */
[----:B------:R-:W-:Y:S04]  /*1ab0*/  BSSY.RECONVERGENT B0, `(.L_x_29) ;  /* 0x0000003000007945 */ /* 0x000fe80003800200 */
[----:B------:R-:W-:Y:S05]  /*1ac0*/  @P4 BRA `(.L_x_30) ;  /* 0x0000000000044947 */ /* 0x000fea0003800000 */
[----:B------:R-:W-:Y:S05]  /*1ad0*/  BPT.TRAP 0x1 ;  /* 0x000000040000795c */ /* 0x000fea0000300000 */
.L_x_30:
[----:B------:R-:W-:Y:S05]  /*1ae0*/  BSYNC.RECONVERGENT B0 ;  /* 0x0000000000007941 */ /* 0x000fea0003800200 */
.L_x_29:
        /* <DEDUP_REMOVED lines=12> */
[----:B------:R-:W-:Y:S01]  /*1bb0*/  UMOV UR40, 0x0 ;  /* 0x0000000000287882 */ /* 0x000fe20000000000 */
[----:B------:R-:W-:Y:S01]  /*1bc0*/  UMOV UR41, 0x10000000 ;  /* 0x1000000000297882 */ /* 0x000fe20000000000 */
[----:B------:R-:W-:Y:S01]  /*1bd0*/  UIADD3 UR26, UPT, UPT, UR34, 0x80, URZ ;  /* 0x00000080221a7890 */ /* 0x000fe2000fffe0ff */
[----:B------:R1:W1:Y:S01]  /*1be0*/  SYNCS.PHASECHK.TRANS64.TRYWAIT P0, [UR8+0x10], R2 ;  /* 0x00001002ff0075a7 */ /* 0x0002620008001108 */
[----:B------:R-:W-:Y:S02]  /*1bf0*/  UIADD3 UR24, UPT, UPT, UR24, 0xe400, URZ ;  /* 0x0000e40018187890 */ /* 0x000fe4000fffe0ff */
[----:B------:R-:W-:Y:S01]  /*1c00*/  UIADD3 UR38, UP0, UPT, UR30, 0x180, URZ ;  /* 0x000001801e267890 */ /* 0x000fe2000ff1e0ff */
[----:B------:R1:W-:Y:S01]  /*1c10*/  UTMALDG.3D [UR32], [UR42], desc[UR40] ;  /* 0x000028202a0075b4 */ /* 0x0003e20008011000 */
        /* <DEDUP_REMOVED lines=14> */
[----:B------:R-:W-:Y:S01]  /*1d00*/  UMOV UR9, UR33 ;  /* 0x0000002100097c82 */ /* 0x000fe20008000000 */
[----:B------:R-:W-:Y:S01]  /*1d10*/  UMOV UR10, UR26 ;  /* 0x0000001a000a7c82 */ /* 0x000fe20008000000 */
[----:B------:R-:W-:Y:S01]  /*1d20*/  UIADD3 UR23, UPT, UPT, UR23, 0x1, URZ ;  /* 0x0000000117177890 */ /* 0x000fe2000fffe0ff */
[----:B------:R-:W-:Y:S03]  /*1d30*/  UMOV UR6, UR13 ;  /* 0x0000000d00067c82 */ /* 0x000fe60008000000 */
[----:B------:R-:W-:Y:S01]  /*1d40*/  UISETP.NE.AND UP0, UPT, UR23, UR29, UPT ;  /* 0x0000001d1700728c */ /* 0x000fe2000bf05270 */
[----:B------:R1:W-:Y:S08]  /*1d50*/  UTMALDG.3D [UR8], [UR38], desc[UR40] ;  /* 0x00002808260075b4 */ /* 0x0003f00008011000 */
[----:B------:R-:W-:Y:S05]  /*1d60*/  BRA.U UP0, `(.L_x_31) ;  /* 0xfffffffd00347547 */ /* 0x000fea000b83ffff */
.L_x_26:
[C---:B-1----:R-:W-:Y:S01]  /*1d70*/  LEA R2, R14.reuse, UR4, 0x3 ;  /* 0x000000040e027c11 */ /* 0x042fe2000f8e18ff */
[----:B------:R-:W-:Y:S01]  /*1d80*/  NOP ;  /* 0x0000000000007918 */ /* 0x000fe20000000000 */
[----:B--2---:R-:W-:Y:S02]  /*1d90*/  SHF.L.U32 R3, R13, 0x1f, RZ ;  /* 0x0000001f0d037819 */ /* 0x004fe400000006ff */
[----:B------:R-:W-:Y:S02]  /*1da0*/  LEA R4, R14, UR4, 0x4 ;  /* 0x000000040e047c11 */ /* 0x000fe4000f8e20ff */
[----:B------:R-:W1:Y:S02]  /*1db0*/  SYNCS.PHASECHK.TRANS64.TRYWAIT P0, [R2+URZ+0x60], R3 ;  /* 0x00006003020075a7 */ /* 0x000e6400080011ff */
[----:B-1----:R-:W-:Y:S05]  /*1dc0*/  @!P0 BRA `(.L_x_32) ;  /* 0x0000008000048947 */ /* 0x002fea0003800000 */
.L_x_119:
[----:B------:R-:W2:Y:S01]  /*1dd0*/  LDS.128 R4, [R4+0xd0] ;  /* 0x0000d00004047984 */ /* 0x000ea20000000c00 */
[----:B---3--:R-:W-:Y:S01]  /*1de0*/  ISETP.GE.AND P0, PT, R72, 0x1, PT ;  /* 0x000000014800780c */ /* 0x008fe20003f06270 */
[----:B-1----:R-:W-:Y:S01]  /*1df0*/  VIADD R2, R2, 0x70 ;  /* 0x0000007002027836 */ /* 0x002fe20000000000 */
[----:B------:R-:W-:Y:S01]  /*1e00*/  @!PT LDS RZ, [RZ] ;  /* 0x00000000fffff984 */ /* 0x000fe20000000800 */
[----:B------:R-:W-:Y:S01]  /*1e10*/  @!PT LDS RZ, [RZ] ;  /* 0x00000000fffff984 */ /* 0x000fe20000000800 */
[----:B------:R-:W-:Y:S01]  /*1e20*/  @!PT LDS RZ, [RZ] ;  /* 0x00000000fffff984 */ /* 0x000fe20000000800 */
[----:B------:R-:W-:Y:S01]  /*1e30*/  @!PT LDS RZ, [RZ] ;  /* 0x00000000fffff984 */ /* 0x000fe20000000800 */
[----:B------:R1:W-:Y:S06]  /*1e40*/  MEMBAR.ALL.CTA ;  /* 0x0000000000007992 */ /* 0x0003ec0000008000 */
[----:B-1----:R-:W1:Y:S01]  /*1e50*/  FENCE.VIEW.ASYNC.S ;  /* 0x00000000000073c6 */ /* 0x002e620000000000 */
[----:B------:R-:W-:-:S04]  /*1e60*/  PRMT R2, RZ, 0x654, R2 ;  /* 0x00000654ff027816 */ /* 0x000fc80000000002 */
[----:B-1----:R1:W-:Y:S01]  /*1e70*/  SYNCS.ARRIVE.TRANS64.RED.A1T0 RZ, [R2+URZ], RZ ;  /* 0x000000ff02ff79a7 */ /* 0x0023e200081004ff */
[----:B--2---:R-:W-:-:S13]  /*1e80*/  LOP3.LUT P2, RZ, R6, 0x1, RZ, 0xc0, !PT ;  /* 0x0000000106ff7812 */ /* 0x004fda000784c0ff */
[----:B------:R-:W-:Y:S01]  /*1e90*/  @P2 SHF.R.U32.HI R3, RZ, 0x10, R5 ;  /* 0x00000010ff032819 */ /* 0x000fe20000011605 */
[----:B------:R-:W-:Y:S01]  /*1ea0*/  VOTEU.ANY UP0, P2 ;  /* 0x0000000000ff7886 */ /* 0x000fe20001000100 */
[----:B------:R-:W-:Y:S02]  /*1eb0*/  @P2 MOV R11, R4 ;  /* 0x00000004000b2202 */ /* 0x000fe40000000f00 */
[----:B------:R-:W-:Y:S02]  /*1ec0*/  @P2 R2UR.BROADCAST UR5, R3 ;  /* 0x00000000030522ca */ /* 0x000fe400008e0000 */
[----:B------:R-:W-:-:S11]  /*1ed0*/  @P2 LOP3.LUT R8, R5, 0xffff, RZ, 0xc0, !PT ;  /* 0x0000ffff05082812 */ /* 0x000fd600078ec0ff */
[----:B------:R-:W-:Y:S01]  /*1ee0*/  @UP0 UMOV UR36, UR5 ;  /* 0x0000000500240c82 */ /* 0x000fe20008000000 */
[----:B-1----:R-:W-:Y:S05]  /*1ef0*/  @!P0 BRA `(.L_x_33) ;  /* 0x0000000000b88947 */ /* 0x002fea0003800000 */
[----:B------:R-:W4:Y:S01]  /*1f00*/  LDC.64 R4, c[0x0][0xb18] ;  /* 0x0002c600ff047b82 */ /* 0x000f220000000a00 */
[----:B------:R-:W-:-:S07]  /*1f10*/  ISETP.NE.AND P3, PT, R72, 0x1, PT ;  /* 0x000000014800780c */ /* 0x000fce0003f65270 */
[----:B------:R-:W1:Y:S08]  /*1f20*/  LDC.64 R6, c[0x0][0xb10] ;  /* 0x0002c400ff067b82 */ /* 0x000e700000000a00 */
[----:B------:R-:W2:Y:S08]  /*1f30*/  LDC R16, c[0x0][0xb20] ;  /* 0x0002c800ff107b82 */ /* 0x000eb00000000800 */
[----:B------:R-:W3:Y:S01]  /*1f40*/  LDC R18, c[0x0][0xb0c] ;  /* 0x0002c300ff127b82 */ /* 0x000ee20000000800 */
[----:B----4-:R-:W-:Y:S01]  /*1f50*/  IMAD.HI.U32 R17, R0, R5, RZ ;  /* 0x0000000500117227 */ /* 0x010fe200078e00ff */
[----:B------:R-:W-:-:S03]  /*1f60*/  ISETP.NE.AND P0, PT, R4, 0x1, PT ;  /* 0x000000010400780c */ /* 0x000fc60003f05270 */
[----:B------:R-:W-:-:S03]  /*1f70*/  IMAD.HI.U32 R5, R8, R5, RZ ;  /* 0x0000000508057227 */ /* 0x000fc600078e00ff */
[----:B------:R-:W4:Y:S01]  /*1f80*/  LDC.64 R2, c[0x0][0xb28] ;  /* 0x0002ca00ff027b82 */ /* 0x000f220000000a00 */
[----:B-1----:R-:W-:-:S04]  /*1f90*/  IMAD.HI.U32 R20, R9, R6, RZ ;  /* 0x0000000609147227 */ /* 0x002fc800078e00ff */
[----:B------:R-:W-:Y:S01]  /*1fa0*/  IMAD.HI.U32 R22, R11, R6, RZ ;  /* 0x000000060b167227 */ /* 0x000fe200078e00ff */
[----:B------:R-:W-:Y:S02]  /*1fb0*/  SHF.R.U32.HI R20, RZ, R7, R20 ;  /* 0x00000007ff147219 */ /* 0x000fe40000011614 */
[-C--:B--2---:R-:W-:Y:S02]  /*1fc0*/  SHF.R.U32.HI R17, RZ, R16.reuse, R17 ;  /* 0x00000010ff117219 */ /* 0x084fe40000011611 */
[----:B------:R-:W-:Y:S02]  /*1fd0*/  SHF.R.U32.HI R5, RZ, R16, R5 ;  /* 0x00000010ff057219 */ /* 0x000fe40000011605 */
[----:B------:R-:W-:Y:S02]  /*1fe0*/  SEL R17, R0, R17, !P0 ;  /* 0x0000001100117207 */ /* 0x000fe40004000000 */
[----:B------:R-:W-:Y:S02]  /*1ff0*/  SHF.R.U32.HI R22, RZ, R7, R22 ;  /* 0x00000007ff167219 */ /* 0x000fe40000011616 */
[----:B---3--:R-:W-:-:S02]  /*2000*/  ISETP.NE.AND P1, PT, R18, 0x1, PT ;  /* 0x000000011200780c */ /* 0x008fc40003f25270 */
[----:B------:R-:W-:Y:S02]  /*2010*/  SEL R5, R8, R5, !P0 ;  /* 0x0000000508057207 */ /* 0x000fe40004000000 */
[----:B------:R-:W-:Y:S02]  /*2020*/  SEL R19, R9, R20, !P1 ;  /* 0x0000001409137207 */ /* 0x000fe40004800000 */
[----:B------:R-:W-:Y:S01]  /*2030*/  SEL R7, R11, R22, !P1 ;  /* 0x000000160b077207 */ /* 0x000fe20004800000 */
[----:B----4-:R-:W-:-:S04]  /*2040*/  IMAD.HI.U32 R20, R17, R2, RZ ;  /* 0x0000000211147227 */ /* 0x010fc800078e00ff */
[----:B------:R-:W-:Y:S01]  /*2050*/  IMAD.HI.U32 R6, R19, R2, RZ ;  /* 0x0000000213067227 */ /* 0x000fe200078e00ff */
[----:B------:R-:W-:-:S04]  /*2060*/  @P3 SHF.R.U32.HI R17, RZ, R3, R20 ;  /* 0x00000003ff113219 */ /* 0x000fc80000011614 */
[----:B------:R-:W-:Y:S01]  /*2070*/  @P3 SHF.R.U32.HI R19, RZ, R3, R6 ;  /* 0x00000003ff133219 */ /* 0x000fe20000011606 */
[----:B------:R-:W-:-:S04]  /*2080*/  IMAD R17, R72, R17, RZ ;  /* 0x0000001148117224 */ /* 0x000fc800078e02ff */
[----:B------:R-:W-:Y:S01]  /*2090*/  IMAD R6, R72, R19, RZ ;  /* 0x0000001348067224 */ /* 0x000fe200078e02ff */
[C---:B------:R-:W-:Y:S02]  /*20a0*/  ISETP.GE.AND P0, PT, R5.reuse, R17, PT ;  /* 0x000000110500720c */ /* 0x040fe40003f06270 */
[----:B------:R-:W-:Y:S02]  /*20b0*/  IADD3 R17, PT, PT, -R5, RZ, RZ ;  /* 0x000000ff05117210 */ /* 0x000fe40007ffe1ff */
[----:B------:R-:W-:Y:S01]  /*20c0*/  ISETP.GE.OR P0, PT, R7, R6, P0 ;  /* 0x000000060700720c */ /* 0x000fe20000706670 */
[----:B------:R-:W-:-:S04]  /*20d0*/  IMAD.HI.U32 R6, R5, R2, RZ ;  /* 0x0000000205067227 */ /* 0x000fc800078e00ff */
[----:B------:R-:W-:Y:S01]  /*20e0*/  IMAD R8, R4, R17, R8 ;  /* 0x0000001104087224 */ /* 0x000fe200078e0208 */
[----:B------:R-:W-:-:S04]  /*20f0*/  SHF.R.U32.HI R6, RZ, R3, R6 ;  /* 0x00000003ff067219 */ /* 0x000fc80000011606 */
[----:B------:R-:W-:-:S03]  /*2100*/  SEL R6, R5, R6, !P3 ;  /* 0x0000000605067207 */ /* 0x000fc60005800000 */
[----:B------:R-:W-:-:S04]  /*2110*/  @!P0 IMAD.HI.U32 R16, R7, R2, RZ ;  /* 0x0000000207108227 */ /* 0x000fc800078e00ff */
[----:B------:R-:W-:Y:S01]  /*2120*/  IMAD.MOV R2, RZ, RZ, -R6 ;  /* 0x000000ffff027224 */ /* 0x000fe200078e0a06 */
[----:B------:R-:W-:-:S03]  /*2130*/  @!P0 SHF.R.U32.HI R16, RZ, R3, R16 ;  /* 0x00000003ff108219 */ /* 0x000fc60000011610 */
[----:B------:R-:W-:Y:S01]  /*2140*/  IMAD R2, R72, R2, R5 ;  /* 0x0000000248027224 */ /* 0x000fe200078e0205 */
        /* <DEDUP_REMOVED lines=9> */
.L_x_33:
[----:B------:R-:W1:Y:S02]  /*21e0*/  LDCU UR5, c[0x0][0xb30] ;  /* 0x00016600ff0577ac */ /* 0x000e640008000800 */
[----:B-1----:R-:W-:-:S09]  /*21f0*/  UISETP.NE.AND UP0, UPT, UR5, 0x1, UPT ;  /* 0x000000010500788c */ /* 0x002fd2000bf05270 */
[----:B------:R-:W-:Y:S05]  /*2200*/  BRA.U UP0, `(.L_x_34) ;  /* 0x0000000100407547 */ /* 0x000fea000b800000 */
[----:B------:R-:W1:Y:S08]  /*2210*/  LDC.64 R4, c[0x0][0xb10] ;  /* 0x0002c400ff047b82 */ /* 0x000e700000000a00 */
[----:B------:R-:W2:Y:S08]  /*2220*/  LDC.64 R2, c[0x0][0xb18] ;  /* 0x0002c600ff027b82 */ /* 0x000eb00000000a00 */
[----:B------:R-:W3:Y:S08]  /*2230*/  LDC R6, c[0x0][0xb20] ;  /* 0x0002c800ff067b82 */ /* 0x000ef00000000800 */
[----:B------:R-:W4:Y:S01]  /*2240*/  LDC R16, c[0x0][0xb0c] ;  /* 0x0002c300ff107b82 */ /* 0x000f220000000800 */
[----:B-1----:R-:W-:-:S05]  /*2250*/  IMAD.HI.U32 R4, R11, R4, RZ ;  /* 0x000000040b047227 */ /* 0x002fca00078e00ff */
[----:B------:R-:W-:Y:S01]  /*2260*/  SHF.R.U32.HI R4, RZ, R5, R4 ;  /* 0x00000005ff047219 */ /* 0x000fe20000011604 */
[----:B--2---:R-:W-:Y:S01]  /*2270*/  IMAD.HI.U32 R3, R8, R3, RZ ;  /* 0x0000000308037227 */ /* 0x004fe200078e00ff */
[----:B------:R-:W-:-:S04]  /*2280*/  ISETP.NE.AND P0, PT, R2, 0x1, PT ;  /* 0x000000010200780c */ /* 0x000fc80003f05270 */
[----:B---3--:R-:W-:-:S04]  /*2290*/  SHF.R.U32.HI R3, RZ, R6, R3 ;  /* 0x00000006ff037219 */ /* 0x008fc80000011603 */
[----:B------:R-:W-:Y:S02]  /*22a0*/  SEL R3, R8, R3, !P0 ;  /* 0x0000000308037207 */ /* 0x000fe40004000000 */
[----:B----4-:R-:W-:-:S04]  /*22b0*/  ISETP.NE.AND P1, PT, R16, 0x1, PT ;  /* 0x000000011000780c */ /* 0x010fc80003f25270 */
[----:B------:R-:W-:-:S05]  /*22c0*/  SEL R4, R11, R4, !P1 ;  /* 0x000000040b047207 */ /* 0x000fca0004800000 */
[----:B------:R-:W-:Y:S02]  /*22d0*/  IMAD.IADD R5, R3, 0x1, -R4 ;  /* 0x0000000103057824 */ /* 0x000fe400078e0a04 */
[----:B------:R-:W-:Y:S02]  /*22e0*/  IMAD.IADD R3, R4, 0x1, -R3 ;  /* 0x0000000104037824 */ /* 0x000fe400078e0a03 */
[----:B------:R-:W-:Y:S02]  /*22f0*/  IMAD R11, R5, R16, R11 ;  /* 0x00000010050b7224 */ /* 0x000fe400078e020b */
[----:B------:R-:W-:-:S07]  /*2300*/  IMAD R8, R3, R2, R8 ;  /* 0x0000000203087224 */ /* 0x000fce00078e0208 */
.L_x_34:
[----:B------:R-:W-:Y:S01]  /*2310*/  VIADD R14, R14, 0x1 ;  /* 0x000000010e0e7836 */ /* 0x000fe20000000000 */
[----:B------:R-:W-:Y:S01]  /*2320*/  PLOP3.LUT P1, PT, PT, PT, PT, 0x80, 0x8 ;  /* 0x000000000008781c */ /* 0x000fe20003f2f070 */
[----:B------:R-:W-:Y:S02]  /*2330*/  IMAD.IADD R21, R11, 0x1, R150 ;  /* 0x000000010b157824 */ /* 0x000fe400078e0296 */
[----:B------:R-:W-:Y:S01]  /*2340*/  IMAD.IADD R20, R8, 0x1, R143 ;  /* 0x0000000108147824 */ /* 0x000fe200078e028f */
[----:B------:R-:W-:-:S04]  /*2350*/  ISETP.NE.AND P0, PT, R14, 0x2, PT ;  /* 0x000000020e00780c */ /* 0x000fc80003f05270 */
[----:B------:R-:W-:Y:S02]  /*2360*/  SEL R2, RZ, 0x1, P0 ;  /* 0x00000001ff027807 */ /* 0x000fe40000000000 */
[----:B------:R-:W-:Y:S02]  /*2370*/  SEL R14, R14, RZ, P0 ;  /* 0x000000ff0e0e7207 */ /* 0x000fe40000000000 */
[----:B------:R-:W-:Y:S01]  /*2380*/  LOP3.LUT R13, R13, R2, RZ, 0x3c, !PT ;  /* 0x000000020d0d7212 */ /* 0x000fe200078e3cff */
[----:B------:R-:W-:Y:S06]  /*2390*/  @P2 BRA `(.L_x_35) ;  /* 0xfffffff000402947 */ /* 0x000fec000383ffff */
[----:B------:R-:W-:Y:S01]  /*23a0*/  UIADD3 UR5, UPT, UPT, UR4, 0x10, URZ ;  /* 0x0000001004057890 */ /* 0x000fe2000fffe0ff */
[----:B------:R-:W-:-:S03]  /*23b0*/  SHF.L.U32 R3, R15, 0x1f, RZ ;  /* 0x0000001f0f037819 */ /* 0x000fc600000006ff */
[----:B------:R-:W-:-:S09]  /*23c0*/  ULEA UR4, UR13, UR5, 0x3 ;  /* 0x000000050d047291 */ /* 0x000fd2000f8e18ff */
[----:B------:R-:W1:Y:S02]  /*23d0*/  SYNCS.PHASECHK.TRANS64.TRYWAIT P0, [UR4], R3 ;  /* 0x00000003ff0075a7 */ /* 0x000e640008001104 */
[----:B-1----:R-:W-:Y:S05]  /*23e0*/  @!P0 BRA `(.L_x_36) ;  /* 0x0000007800908947 */ /* 0x002fea0003800000 */
.L_x_121:
[----:B------:R-:W-:-:S04]  /*23f0*/  UIADD3 UR6, UPT, UPT, UR13, 0x1, URZ ;  /* 0x000000010d067890 */ /* 0x000fc8000fffe0ff */
[----:B------:R-:W-:-:S04]  /*2400*/  UISETP.NE.AND UP0, UPT, UR6, 0x2, UPT ;  /* 0x000000020600788c */ /* 0x000fc8000bf05270 */
[----:B------:R-:W-:Y:S02]  /*2410*/  USEL UR4, URZ, 0x1, UP0 ;  /* 0x00000001ff047887 */ /* 0x000fe40008000000 */
[----:B------:R-:W-:-:S04]  /*2420*/  USEL UR6, UR6, URZ, UP0 ;  /* 0x000000ff06067287 */ /* 0x000fc80008000000 */
[----:B------:R-:W-:Y:S01]  /*2430*/  ULEA UR6, UR6, UR5, 0x3 ;  /* 0x0000000506067291 */ /* 0x000fe2000f8e18ff */
[----:B-1----:R-:W-:-:S04]  /*2440*/  LOP3.LUT R3, R15, UR4, RZ, 0x3c, !PT ;  /* 0x000000040f037c12 */ /* 0x002fc8000f8e3cff */
[----:B------:R-:W-:Y:S01]  /*2450*/  SHF.L.U32 R3, R3, 0x1f, RZ ;  /* 0x0000001f03037819 */ /* 0x000fe200000006ff */
[----:B----4-:R-:W-:-:S07]  /*2460*/  IMAD.U32 R0, RZ, RZ, UR6 ;  /* 0x00000006ff007e24 */ /* 0x010fce000f8e00ff */
.L_x_37:
[----:B-1----:R1:W2:Y:S02]  /*2470*/  SYNCS.PHASECHK.TRANS64.TRYWAIT P0, [R0+URZ], R3 ;  /* 0x00000003000075a7 */ /* 0x0022a400080011ff */
[----:B--2---:R-:W-:Y:S05]  /*2480*/  @!P0 NANOSLEEP.SYNCS 0x989680 ;  /* 0x009896800000895d */ /* 0x004fea0003900000 */
[----:B------:R-:W2:Y:S02]  /*2490*/  @!P0 SYNCS.PHASECHK.TRANS64 P0, [R0+URZ], R3 ;  /* 0x00000003000085a7 */ /* 0x000ea400080010ff */
[----:B--2---:R-:W-:Y:S05]  /*24a0*/  @P0 EXIT ;  /* 0x000000000000094d */ /* 0x004fea0003800000 */
[----:B------:R-:W-:Y:S05]  /*24b0*/  BRA `(.L_x_37) ;  /* 0xfffffffc00ec7947 */ /* 0x000fea000383ffff */
.L_x_17:
[----:B------:R-:W-:-:S04]  /*24c0*/  UISETP.NE.AND UP1, UPT, UR37, URZ, UPT ;  /* 0x000000ff2500728c */ /* 0x000fc8000bf25270 */
[----:B------:R-:W-:-:S09]  /*24d0*/  UISETP.NE.OR UP1, UPT, UR8, 0x1, UP1 ;  /* 0x000000010800788c */ /* 0x000fd20008f25670 */
[----:B------:R-:W-:Y:S05]  /*24e0*/  BRA.U UP1, `(.L_x_38) ;  /* 0x0000000501487547 */ /* 0x000fea000b800000 */
[----:B------:R-:W-:Y:S01]  /*24f0*/  ISETP.NE.AND P2, PT, R2, RZ, PT ;  /* 0x000000ff0200720c */ /* 0x000fe20003f45270 */
[----:B------:R-:W-:Y:S01]  /*2500*/  IMAD.MOV.U32 R12, RZ, RZ, 0x1 ;  /* 0x00000001ff0c7424 */ /* 0x000fe200078e00ff */
[----:B------:R-:W-:Y:S02]  /*2510*/  CS2R R10, SRZ ;  /* 0x00000000000a7805 */ /* 0x000fe4000001ff00 */
[----:B------:R-:W-:Y:S01]  /*2520*/  CS2R R8, SRZ ;  /* 0x0000000000087805 */ /* 0x000fe2000001ff00 */
[----:B------:R-:W-:Y:S01]  /*2530*/  UMOV UR4, 0x400 ;  /* 0x0000040000047882 */ /* 0x000fe20000000000 */
[----:B------:R-:W-:Y:S01]  /*2540*/  UMOV UR6, URZ ;  /* 0x000000ff00067c82 */ /* 0x000fe20008000000 */
[----:B------:R-:W-:-:S12]  /*2550*/  ULEA UR37, UR37, UR4, 0x18 ;  /* 0x0000000425257291 */ /* 0x000fd8000f8ec0ff */
.L_x_42:
[----:B------:R-:W-:Y:S02]  /*2560*/  LEA R0, R8, UR37, 0x3 ;  /* 0x0000002508007c11 */ /* 0x000fe4000f8e18ff */
[----:B------:R-:W-:-:S03]  /*2570*/  SHF.L.U32 R5, R9, 0x1f, RZ ;  /* 0x0000001f09057819 */ /* 0x000fc600000006ff */
[----:B------:R-:W-:Y:S01]  /*2580*/  VIADD R4, R0, 0xb0 ;  /* 0x000000b000047836 */ /* 0x000fe20000000000 */
[----:B------:R-:W1:Y:S02]  /*2590*/  SYNCS.PHASECHK.TRANS64.TRYWAIT P0, [R0+URZ+0xa0], R5 ;  /* 0x0000a005000075a7 */ /* 0x000e6400080011ff */
[----:B-1----:R-:W-:Y:S05]  /*25a0*/  @!P0 BRA `(.L_x_39) ;  /* 0x0000007800388947 */ /* 0x002fea0003800000 */
.L_x_122:
[----:B------:R-:W-:Y:S01]  /*25b0*/  ULEA UR5, UR6, UR37, 0x3 ;  /* 0x0000002506057291 */ /* 0x000fe2000f8e18ff */
[----:B------:R-:W-:Y:S02]  /*25c0*/  PRMT R4, RZ, 0x654, R4 ;  /* 0x00000654ff047816 */ /* 0x000fe40000000004 */
[----:B-1----:R-:W-:Y:S01]  /*25d0*/  SHF.L.U32 R5, R12, 0x1f, RZ ;  /* 0x0000001f0c057819 */ /* 0x002fe200000006ff */
[----:B------:R-:W-:Y:S01]  /*25e0*/  UIADD3 UR4, UPT, UPT, UR5, 0x60, URZ ;  /* 0x0000006005047890 */ /* 0x000fe2000fffe0ff */
[----:B------:R1:W-:Y:S05]  /*25f0*/  SYNCS.ARRIVE.TRANS64.RED.A1T0 RZ, [R4+URZ], RZ ;  /* 0x000000ff04ff79a7 */ /* 0x0003ea00081004ff */
[----:B------:R-:W-:Y:S01]  /*2600*/  IMAD.U32 R7, RZ, RZ, UR4 ;  /* 0x00000004ff077e24 */ /* 0x000fe2000f8e00ff */
[----:B------:R-:W2:Y:S04]  /*2610*/  SYNCS.PHASECHK.TRANS64.TRYWAIT P0, [UR5+0x70], R5 ;  /* 0x00007005ff0075a7 */ /* 0x000ea80008001105 */
[----:B------:R-:W-:Y:S01]  /*2620*/  PRMT R6, R2, 0x654, R7 ;  /* 0x0000065402067816 */ /* 0x000fe20000000007 */
[----:B-1----:R-:W-:Y:S01]  /*2630*/  @!P2 IMAD.MOV.U32 R4, RZ, RZ, 0x10 ;  /* 0x00000010ff04a424 */ /* 0x002fe200078e00ff */
[----:B--2---:R-:W-:Y:S06]  /*2640*/  @!P0 BRA `(.L_x_40) ;  /* 0x0000007800248947 */ /* 0x004fec0003800000 */
.L_x_124:
[----:B------:R-:W-:Y:S01]  /*2650*/  ULEA UR4, UR6, UR37, 0x4 ;  /* 0x0000002506047291 */ /* 0x000fe2000f8e20ff */
[----:B------:R-:W-:Y:S01]  /*2660*/  SEL R3, R6, R3, !P2 ;  /* 0x0000000306037207 */ /* 0x000fe20005000000 */
[----:B------:R-:W-:Y:S01]  /*2670*/  UIADD3 UR5, UPT, UPT, UR5, 0x60, URZ ;  /* 0x0000006005057890 */ /* 0x000fe2000fffe0ff */
[----:B-1----:R-:W-:Y:S01]  /*2680*/  LEA R0, R11, UR37, 0x3 ;  /* 0x000000250b007c11 */ /* 0x002fe2000f8e18ff */
[----:B------:R-:W-:Y:S01]  /*2690*/  UIADD3 UR4, UPT, UPT, UR4, 0xd0, URZ ;  /* 0x000000d004047890 */ /* 0x000fe2000fffe0ff */
[----:B------:R-:W-:Y:S01]  /*26a0*/  SHF.L.U32 R5, R10, 0x1f, RZ ;  /* 0x0000001f0a057819 */ /* 0x000fe200000006ff */
[----:B------:R1:W-:Y:S01]  /*26b0*/  @!P2 SYNCS.ARRIVE.TRANS64.RED RZ, [R3+URZ], R4 ;  /* 0x0000000403ffa9a7 */ /* 0x0003e200080004ff */
[----:B------:R-:W-:Y:S01]  /*26c0*/  UIADD3 UR6, UPT, UPT, UR6, 0x1, URZ ;  /* 0x0000000106067890 */ /* 0x000fe2000fffe0ff */
[----:B------:R-:W-:-:S03]  /*26d0*/  VIADD R8, R8, 0x1 ;  /* 0x0000000108087836 */ /* 0x000fc60000000000 */
[----:B------:R-:W-:Y:S02]  /*26e0*/  UISETP.NE.AND UP0, UPT, UR6, 0x2, UPT ;  /* 0x000000020600788c */ /* 0x000fe4000bf05270 */
[----:B------:R-:W-:Y:S06]  /*26f0*/  UGETNEXTWORKID.BROADCAST [UR4], [UR5] ;  /* 0x00000000040073ca */ /* 0x000fec0008000100 */
[----:B------:R-:W-:Y:S01]  /*2700*/  USEL UR4, URZ, 0x1, UP0 ;  /* 0x00000001ff047887 */ /* 0x000fe20008000000 */
[----:B------:R-:W-:Y:S01]  /*2710*/  ISETP.NE.AND P0, PT, R8, 0x2, PT ;  /* 0x000000020800780c */ /* 0x000fe20003f05270 */
[----:B------:R-:W-:Y:S01]  /*2720*/  USEL UR6, UR6, URZ, UP0 ;  /* 0x000000ff06067287 */ /* 0x000fe20008000000 */
[----:B------:R-:W2:Y:S03]  /*2730*/  SYNCS.PHASECHK.TRANS64.TRYWAIT P1, [R0+URZ+0x60], R5 ;  /* 0x00006005000075a7 */ /* 0x000ea600080211ff */
[----:B------:R-:W-:Y:S01]  /*2740*/  LOP3.LUT R12, R12, UR4, RZ, 0x3c, !PT ;  /* 0x000000040c0c7c12 */ /* 0x000fe2000f8e3cff */
[----:B-12---:R-:W-:Y:S07]  /*2750*/  @!P1 BRA `(.L_x_41) ;  /* 0x0000007400f89947 */ /* 0x006fee0003800000 */
.L_x_125:
[C---:B------:R-:W-:Y:S01]  /*2760*/  LEA R4, R11.reuse, UR37, 0x4 ;  /* 0x000000250b047c11 */ /* 0x040fe2000f8e20ff */
[----:B-1----:R-:W-:Y:S01]  /*2770*/  VIADD R0, R0, 0x70 ;  /* 0x0000007000007836 */ /* 0x002fe20000000000 */
[----:B------:R-:W-:Y:S01]  /*2780*/  SEL R8, R8, RZ, P0 ;  /* 0x000000ff08087207 */ /* 0x000fe20000000000 */
[----:B------:R-:W-:-:S03]  /*2790*/  VIADD R11, R11, 0x1 ;  /* 0x000000010b0b7836 */ /* 0x000fc60000000000 */
[----:B------:R-:W1:Y:S01]  /*27a0*/  LDS.128 R4, [R4+0xd0] ;  /* 0x0000d00004047984 */ /* 0x000e620000000c00 */
[----:B------:R-:W-:Y:S02]  /*27b0*/  PRMT R0, RZ, 0x654, R0 ;  /* 0x00000654ff007816 */ /* 0x000fe40000000000 */
[C---:B------:R-:W-:Y:S01]  /*27c0*/  ISETP.NE.AND P1, PT, R11.reuse, 0x2, PT ;  /* 0x000000020b00780c */ /* 0x040fe20003f25270 */
[----:B------:R-:W-:Y:S01]  /*27d0*/  @!PT LDS RZ, [RZ] ;  /* 0x00000000fffff984 */ /* 0x000fe20000000800 */
[----:B------:R-:W-:Y:S01]  /*27e0*/  @!PT LDS RZ, [RZ] ;  /* 0x00000000fffff984 */ /* 0x000fe20000000800 */
[----:B------:R-:W-:Y:S01]  /*27f0*/  @!PT LDS RZ, [RZ] ;  /* 0x00000000fffff984 */ /* 0x000fe20000000800 */
[----:B------:R-:W-:Y:S01]  /*2800*/  @!PT LDS RZ, [RZ] ;  /* 0x00000000fffff984 */ /* 0x000fe20000000800 */
[----:B------:R2:W-:Y:S06]  /*2810*/  MEMBAR.ALL.CTA ;  /* 0x0000000000007992 */ /* 0x0005ec0000008000 */
[----:B--2---:R-:W2:Y:S01]  /*2820*/  FENCE.VIEW.ASYNC.S ;  /* 0x00000000000073c6 */ /* 0x004ea20000000000 */
[----:B------:R-:W-:Y:S01]  /*2830*/  SEL R11, R11, RZ, P1 ;  /* 0x000000ff0b0b7207 */ /* 0x000fe20000800000 */
[----:B--2---:R2:W-:Y:S01]  /*2840*/  SYNCS.ARRIVE.TRANS64.RED.A1T0 RZ, [R0+URZ], RZ ;  /* 0x000000ff00ff79a7 */ /* 0x0045e200081004ff */
[----:B-1----:R-:W-:-:S02]  /*2850*/  LOP3.LUT P3, RZ, R6, 0x1, RZ, 0xc0, !PT ;  /* 0x0000000106ff7812 */ /* 0x002fc4000786c0ff */
[----:B------:R-:W-:-:S04]  /*2860*/  SEL R5, RZ, 0x1, P1 ;  /* 0x00000001ff057807 */ /* 0x000fc80000800000 */
[----:B------:R-:W-:Y:S02]  /*2870*/  LOP3.LUT R10, R10, R5, RZ, 0x3c, !PT ;  /* 0x000000050a0a7212 */ /* 0x000fe400078e3cff */
[----:B--2---:R-:W-:-:S04]  /*2880*/  SEL R0, RZ, 0x1, P0 ;  /* 0x00000001ff007807 */ /* 0x004fc80000000000 */
[----:B------:R-:W-:Y:S01]  /*2890*/  LOP3.LUT R9, R9, R0, RZ, 0x3c, !PT ;  /* 0x0000000009097212 */ /* 0x000fe200078e3cff */
[----:B------:R-:W-:Y:S06]  /*28a0*/  @P3 BRA `(.L_x_42) ;  /* 0xfffffffc002c3947 */ /* 0x000fec000383ffff */
[----:B------:R-:W-:Y:S01]  /*28b0*/  ULEA UR5, UR6, UR37, 0x3 ;  /* 0x0000002506057291 */ /* 0x000fe2000f8e18ff */
[----:B------:R-:W-:-:S08]  /*28c0*/  SHF.L.U32 R3, R12, 0x1f, RZ ;  /* 0x0000001f0c037819 */ /* 0x000fd000000006ff */
[----:B------:R-:W1:Y:S02]  /*28d0*/  SYNCS.PHASECHK.TRANS64 P0, [UR5+0x70], R3 ;  /* 0x00007003ff0075a7 */ /* 0x000e640008001005 */
[----:B-1----:R-:W-:Y:S05]  /*28e0*/  @P0 BRA `(.L_x_43) ;  /* 0x0000000000080947 */ /* 0x002fea0003800000 */
[----:B------:R-:W1:Y:S02]  /*28f0*/  SYNCS.PHASECHK.TRANS64.TRYWAIT P0, [UR5+0x70], R3 ;  /* 0x00007003ff0075a7 */ /* 0x000e640008001105 */
[----:B-1----:R-:W-:Y:S05]  /*2900*/  @!P0 BRA `(.L_x_44) ;  /* 0x0000007400a08947 */ /* 0x002fea0003800000 */
.L_x_43:
[----:B------:R-:W-:-:S04]  /*2910*/  UIADD3 UR4, UPT, UPT, UR6, 0x1, URZ ;  /* 0x0000000106047890 */ /* 0x000fc8000fffe0ff */
[----:B------:R-:W-:-:S04]  /*2920*/  UISETP.NE.AND UP0, UPT, UR4, 0x2, UPT ;  /* 0x000000020400788c */ /* 0x000fc8000bf05270 */
[----:B------:R-:W-:Y:S02]  /*2930*/  USEL UR7, URZ, 0x1, UP0 ;  /* 0x00000001ff077887 */ /* 0x000fe40008000000 */
[----:B------:R-:W-:-:S04]  /*2940*/  USEL UR4, UR4, URZ, UP0 ;  /* 0x000000ff04047287 */ /* 0x000fc80008000000 */
[----:B------:R-:W-:Y:S01]  /*2950*/  ULEA UR4, UR4, UR37, 0x3 ;  /* 0x0000002504047291 */ /* 0x000fe2000f8e18ff */
[----:B-1----:R-:W-:-:S04]  /*2960*/  LOP3.LUT R3, R12, UR7, RZ, 0x3c, !PT ;  /* 0x000000070c037c12 */ /* 0x002fc8000f8e3cff */
[----:B------:R-:W-:-:S04]  /*2970*/  SHF.L.U32 R0, R3, 0x1f, RZ ;  /* 0x0000001f03007819 */ /* 0x000fc800000006ff */
[----:B------:R-:W1:Y:S02]  /*2980*/  SYNCS.PHASECHK.TRANS64 P0, [UR4+0x70], R0 ;  /* 0x00007000ff0075a7 */ /* 0x000e640008001004 */
[----:B-1----:R-:W-:Y:S05]  /*2990*/  @P0 EXIT ;  /* 0x000000000000094d */ /* 0x002fea0003800000 */
[----:B------:R-:W-:Y:S02]  /*29a0*/  SHF.L.U32 R3, R3, 0x1f, RZ ;  /* 0x0000001f03037819 */ /* 0x000fe400000006ff */
[----:B------:R-:W-:-:S07]  /*29b0*/  MOV R0, UR4 ;  /* 0x0000000400007c02 */ /* 0x000fce0008000f00 */
.L_x_45:
[----:B-1----:R1:W2:Y:S02]  /*29c0*/  SYNCS.PHASECHK.TRANS64.TRYWAIT P0, [R0+URZ+0x70], R3 ;  /* 0x00007003000075a7 */ /* 0x0022a400080011ff */
[----:B--2---:R-:W-:Y:S05]  /*29d0*/  @!P0 NANOSLEEP.SYNCS 0x989680 ;  /* 0x009896800000895d */ /* 0x004fea0003900000 */
[----:B------:R-:W2:Y:S02]  /*29e0*/  @!P0 SYNCS.PHASECHK.TRANS64 P0, [R0+URZ+0x70], R3 ;  /* 0x00007003000085a7 */ /* 0x000ea400080010ff */
[----:B--2---:R-:W-:Y:S05]  /*29f0*/  @P0 EXIT ;  /* 0x000000000000094d */ /* 0x004fea0003800000 */
[----:B------:R-:W-:Y:S05]  /*2a00*/  BRA `(.L_x_45) ;  /* 0xfffffffc00ec7947 */ /* 0x000fea000383ffff */
.L_x_38:
[----:B------:R-:W-:-:S09]  /*2a10*/  UISETP.NE.AND UP1, UPT, UR8, URZ, UPT ;  /* 0x000000ff0800728c */ /* 0x000fd2000bf25270 */
[----:B------:R-:W-:Y:S05]  /*2a20*/  BRA.U UP1, `(.L_x_46) ;  /* 0x0000000d01dc7547 */ /* 0x000fea000b800000 */
[----:B------:R-:W-:Y:S01]  /*2a30*/  UMOV UR4, 0x40 ;  /* 0x0000004000047882 */ /* 0x000fe20000000000 */
[----:B------:R-:W-:Y:S01]  /*2a40*/  NOP ;  /* 0x0000000000007918 */ /* 0x000fe20000000000 */
[----:B------:R-:W-:Y:S01]  /*2a50*/  ULEA UR4, UR37, UR4, 0x18 ;  /* 0x0000000425047291 */ /* 0x000fe2000f8ec0ff */
[----:B------:R-:W-:Y:S02]  /*2a60*/  UMOV UR5, 0x400 ;  /* 0x0000040000057882 */ /* 0x000fe40000000000 */
[----:B------:R-:W-:-:S06]  /*2a70*/  ULEA UR37, UR37, UR5, 0x18 ;  /* 0x0000000525257291 */ /* 0x000fcc000f8ec0ff */
[----:B------:R-:W1:Y:S02]  /*2a80*/  LDS.U8 R0, [UR4+0x1c] ;  /* 0x00001c04ff007984 */ /* 0x000e640008000000 */
[----:B-1----:R-:W-:-:S13]  /*2a90*/  ISETP.NE.AND P0, PT, R0, RZ, PT ;  /* 0x000000ff0000720c */ /* 0x002fda0003f05270 */
[----:B------:R-:W-:Y:S05]  /*2aa0*/  @P0 BRA `(.L_x_47) ;  /* 0x0000000000580947 */ /* 0x000fea0003800000 */
[----:B------:R-:W-:-:S13]  /*2ab0*/  ELECT P0, URZ, PT ;  /* 0x0000000000ff782f */ /* 0x000fda0003800000 */
[----:B------:R-:W-:Y:S05]  /*2ac0*/  @!P0 BRA `(.L_x_48) ;  /* 0x0000000000608947 */ /* 0x000fea0003800000 */
[----:B------:R-:W-:Y:S01]  /*2ad0*/  UMOV UR5, 0x10 ;  /* 0x0000001000057882 */ /* 0x000fe20000000000 */
[----:B------:R-:W-:Y:S01]  /*2ae0*/  HFMA2 R0, -RZ, RZ, 0, 5.9604644775390625e-08 ;  /* 0x00000001ff007431 */ /* 0x000fe200000001ff */
[----:B------:R-:W-:-:S03]  /*2af0*/  MOV R2, 0xffff ;  /* 0x0000ffff00027802 */ /* 0x000fc60000000f00 */
[----:B------:R-:W-:Y:S04]  /*2b00*/  DEPBAR.LE SB1, 0x36 ;  /* 0x00009d800000791a */ /* 0x000fe80000000000 */
[----:B------:R-:W1:Y:S02]  /*2b10*/  UTCATOMSWS.FIND_AND_SET.ALIGN UP0, UR5, UR5 ;  /* 0x00000005000575e3 */ /* 0x000e640008000800 */
[----:B-1----:R-:W-:Y:S01]  /*2b20*/  MOV R3, UR5 ;  /* 0x0000000500037c02 */ /* 0x002fe20008000f00 */
[----:B------:R-:W-:Y:S06]  /*2b30*/  BRA.U UP0, `(.L_x_49) ;  /* 0x0000000100187547 */ /* 0x000fec000b800000 */
.L_x_50:
[----:B------:R-:W-:Y:S05]  /*2b40*/  NANOSLEEP 0x64 ;  /* 0x000000640000795d */ /* 0x000fea0003800000 */
[----:B------:R-:W-:-:S05]  /*2b50*/  UMOV UR5, 0x10 ;  /* 0x0000001000057882 */ /* 0x000fca0000000000 */
[----:B------:R-:W-:Y:S04]  /*2b60*/  DEPBAR.LE SB1, 0x36 ;  /* 0x00009d800000791a */ /* 0x000fe80000000000 */
[----:B------:R-:W1:Y:S02]  /*2b70*/  UTCATOMSWS.FIND_AND_SET.ALIGN UP0, UR5, UR5 ;  /* 0x00000005000575e3 */ /* 0x000e640008000800 */
[----:B-1----:R-:W-:Y:S01]  /*2b80*/  MOV R3, UR5 ;  /* 0x0000000500037c02 */ /* 0x002fe20008000f00 */
[----:B------:R-:W-:Y:S05]  /*2b90*/  BRA.U !UP0, `(.L_x_50) ;  /* 0xfffffffd08e87547 */ /* 0x000fea000b83ffff */
.L_x_49:
[-C--:B------:R-:W-:Y:S02]  /*2ba0*/  SHF.L.U32 R2, R2, R3.reuse, RZ ;  /* 0x0000000302027219 */ /* 0x080fe400000006ff */
[----:B------:R-:W-:Y:S01]  /*2bb0*/  SHF.L.U32 R0, R0, R3, RZ ;  /* 0x0000000300007219 */ /* 0x000fe200000006ff */
[----:B------:R-:W-:Y:S02]  /*2bc0*/  IMAD.SHL.U32 R3, R3, 0x20, RZ ;  /* 0x0000002003037824 */ /* 0x000fe400078e00ff */
[----:B------:R1:W-:Y:S04]  /*2bd0*/  ATOMS.OR RZ, [UR4+0x14], R2 ;  /* 0x00001402ffff798c */ /* 0x0003e8000b000004 */
[----:B------:R1:W-:Y:S04]  /*2be0*/  ATOMS.OR RZ, [UR4+0x18], R0 ;  /* 0x00001800ffff798c */ /* 0x0003e8000b000004 */
[----:B------:R1:W-:Y:S01]  /*2bf0*/  STS [UR37+0xf0], R3 ;  /* 0x0000f003ff007988 */ /* 0x0003e20008000825 */
[----:B------:R-:W-:Y:S05]  /*2c00*/  BRA `(.L_x_48) ;  /* 0x0000000000107947 */ /* 0x000fea0003800000 */
.L_x_47:
[----:B------:R-:W-:Y:S02]  /*2c10*/  MOV R0, 0xffffffff ;  /* 0xffffffff00007802 */ /* 0x000fe40000000f00 */
[----:B------:R-:W-:-:S03]  /*2c20*/  MOV R2, 0x2c50 ;  /* 0x00002c5000027802 */ /* 0x000fc60000000f00 */
[----:B------:R1:W-:Y:S04]  /*2c30*/  STS [UR37+0xf0], R0 ;  /* 0x0000f000ff007988 */ /* 0x0003e80008000825 */
[----:B-1-3-5:R-:W-:Y:S05]  /*2c40*/  CALL.REL.NOINC `($__internal_1_$__cuda_sm10x_tcgen05_guardrail_trap_phase_invalid_during_alloc) ;  /* 0x0000007800707944 */ /* 0x02afea0003c00000 */
.L_x_48:
[----:B------:R-:W-:Y:S05]  /*2c50*/  WARPSYNC.ALL ;  /* 0x0000000000007948 */ /* 0x000fea0003800000 */
[----:B------:R-:W2:Y:S01]  /*2c60*/  S2UR UR9, SR_CgaCtaId ;  /* 0x00000000000979c3 */ /* 0x000ea20000008800 */
[----:B------:R-:W-:Y:S01]  /*2c70*/  UMOV UR4, 0x400 ;  /* 0x0000040000047882 */ /* 0x000fe20000000000 */
[----:B------:R-:W-:-:S06]  /*2c80*/  NOP ;  /* 0x0000000000007918 */ /* 0x000fcc0000000000 */
[----:B------:R-:W-:Y:S06]  /*2c90*/  BAR.ARV 0x6, 0xa0 ;  /* 0x0182800000007b1d */ /* 0x000fec0000002000 */
[----:B------:R-:W4:Y:S01]  /*2ca0*/  LDCU UR5, c[0x0][0x38c] ;  /* 0x00007180ff0577ac */ /* 0x000f220008000800 */
[----:B------:R-:W-:Y:S01]  /*2cb0*/  IMAD.MOV.U32 R11, RZ, RZ, 0x1 ;  /* 0x00000001ff0b7424 */ /* 0x000fe200078e00ff */
[----:B------:R-:W-:Y:S01]  /*2cc0*/  CS2R R8, SRZ ;  /* 0x0000000000087805 */ /* 0x000fe2000001ff00 */
[----:B------:R-:W-:Y:S01]  /*2cd0*/  IMAD.MOV.U32 R10, RZ, RZ, RZ ;  /* 0x000000ffff0a7224 */ /* 0x000fe200078e00ff */
[----:B------:R-:W-:Y:S01]  /*2ce0*/  UMOV UR12, URZ ;  /* 0x000000ff000c7c82 */ /* 0x000fe20008000000 */
[----:B------:R-:W-:Y:S01]  /*2cf0*/  UMOV UR11, URZ ;  /* 0x000000ff000b7c82 */ /* 0x000fe20008000000 */
[----:B------:R-:W-:Y:S01]  /*2d00*/  UMOV UR30, 0x0 ;  /* 0x00000000001e7882 */ /* 0x000fe20000000000 */
[----:B------:R-:W-:Y:S01]  /*2d10*/  UMOV UR31, 0x83004a0 ;  /* 0x083004a0001f7882 */ /* 0x000fe20000000000 */
[----:B------:R-:W-:Y:S01]  /*2d20*/  UMOV UR28, 0x0 ;  /* 0x00000000001c7882 */ /* 0x000fe20000000000 */
[----:B------:R-:W-:Y:S01]  /*2d30*/  UMOV UR29, 0x83004a0 ;  /* 0x083004a0001d7882 */ /* 0x000fe20000000000 */
[----:B--2---:R-:W-:Y:S01]  /*2d40*/  ULEA UR9, UR9, UR4, 0x18 ;  /* 0x0000000409097291 */ /* 0x004fe2000f8ec0ff */
[----:B------:R-:W2:Y:S03]  /*2d50*/  LDCU UR4, c[0x0][0x38c] ;  /* 0x00007180ff0477ac */ /* 0x000ea60008000800 */
[----:B------:R-:W-:Y:S01]  /*2d60*/  UIADD3 UR10, UPT, UPT, UR9, 0xa400, URZ ;  /* 0x0000a400090a7890 */ /* 0x000fe2000fffe0ff */
[----:B------:R-:W-:-:S04]  /*2d70*/  UMOV UR26, 0x0 ;  /* 0x00000000001a7882 */ /* 0x000fc80000000000 */
[----:B-1----:R-:W1:Y:S01]  /*2d80*/  LDS R0, [UR9+0xf0] ;  /* 0x0000f009ff007984 */ /* 0x002e620008000800 */
[----:B------:R-:W-:Y:S01]  /*2d90*/  USHF.R.U32.HI UR10, URZ, 0x4, UR10 ;  /* 0x00000004ff0a7899 */ /* 0x000fe2000801160a */
[----:B------:R-:W-:Y:S01]  /*2da0*/  UMOV UR27, 0x83004a0 ;  /* 0x083004a0001b7882 */ /* 0x000fe20000000000 */
[----:B------:R-:W-:Y:S02]  /*2db0*/  UMOV UR24, 0x0 ;  /* 0x0000000000187882 */ /* 0x000fe40000000000 */
[----:B------:R-:W-:Y:S01]  /*2dc0*/  ULOP3.LUT UR10, UR10, 0x3fff, URZ, 0xc0, !UPT ;  /* 0x00003fff0a0a7892 */ /* 0x000fe2000f8ec0ff */
[----:B------:R-:W-:Y:S01]  /*2dd0*/  UMOV UR25, 0x83004a0 ;  /* 0x083004a000197882 */ /* 0x000fe20000000000 */
[----:B------:R-:W-:Y:S01]  /*2de0*/  UMOV UR22, 0x0 ;  /* 0x0000000000167882 */ /* 0x000fe20000000000 */
[----:B------:R-:W-:Y:S01]  /*2df0*/  UMOV UR23, 0x83004a0 ;  /* 0x083004a000177882 */ /* 0x000fe20000000000 */
[----:B------:R-:W-:Y:S01]  /*2e00*/  UMOV UR20, 0x0 ;  /* 0x0000000000147882 */ /* 0x000fe20000000000 */
[----:B--2---:R-:W-:Y:S01]  /*2e10*/  UIADD3 UR4, UPT, UPT, UR4, 0xff, URZ ;  /* 0x000000ff04047890 */ /* 0x004fe2000fffe0ff */
[----:B------:R-:W-:Y:S01]  /*2e20*/  UMOV UR21, 0x83004a0 ;  /* 0x083004a000157882 */ /* 0x000fe20000000000 */
[----:B------:R-:W-:-:S02]  /*2e30*/  ULOP3.LUT UR10, UR10, 0x10000, URZ, 0xfc, !UPT ;  /* 0x000100000a0a7892 */ /* 0x000fc4000f8efcff */
[----:B------:R-:W-:Y:S02]  /*2e40*/  USHF.R.S32.HI UR8, URZ, 0x1f, UR4 ;  /* 0x0000001fff087899 */ /* 0x000fe40008011404 */
[----:B----4-:R-:W-:Y:S02]  /*2e50*/  UISETP.GE.AND UP3, UPT, UR5, 0x1, UPT ;  /* 0x000000010500788c */ /* 0x010fe4000bf66270 */
[----:B------:R-:W-:Y:S02]  /*2e60*/  ULEA.HI UR8, UR8, UR4, URZ, 0x8 ;  /* 0x0000000408087291 */ /* 0x000fe4000f8f40ff */
[----:B------:R-:W-:Y:S02]  /*2e70*/  UIADD3 UR4, UPT, UPT, UR9, 0x1a400, URZ ;  /* 0x0001a40009047890 */ /* 0x000fe4000fffe0ff */
[----:B------:R-:W-:Y:S02]  /*2e80*/  USHF.R.S32.HI UR8, URZ, 0x8, UR8 ;  /* 0x00000008ff087899 */ /* 0x000fe40008011408 */
[----:B------:R-:W-:-:S02]  /*2e90*/  USHF.R.U32.HI UR4, URZ, 0x4, UR4 ;  /* 0x00000004ff047899 */ /* 0x000fc40008011604 */
[----:B------:R-:W-:Y:S02]  /*2ea0*/  UISETP.LT.AND UP0, UPT, UR8, 0x1, UPT ;  /* 0x000000010800788c */ /* 0x000fe4000bf01270 */
[----:B------:R-:W-:Y:S02]  /*2eb0*/  ULOP3.LUT UR4, UR4, 0x3fff, URZ, 0xc0, !UPT ;  /* 0x00003fff04047892 */ /* 0x000fe4000f8ec0ff */
[----:B------:R-:W-:Y:S02]  /*2ec0*/  USEL UR16, UR8, 0x1, !UP0 ;  /* 0x0000000108107887 */ /* 0x000fe4000c000000 */
[----:B------:R-:W-:Y:S02]  /*2ed0*/  ULOP3.LUT UR4, UR4, 0x10000, URZ, 0xfc, !UPT ;  /* 0x0001000004047892 */ /* 0x000fe4000f8efcff */
[----:B------:R-:W-:Y:S01]  /*2ee0*/  UIADD3 UR16, UPT, UPT, -UR16, URZ, URZ ;  /* 0x000000ff10107290 */ /* 0x000fe2000fffe1ff */
[----:B------:R-:W-:Y:S01]  /*2ef0*/  UMOV UR34, 0x0 ;  /* 0x0000000000227882 */ /* 0x000fe20000000000 */
[----:B------:R-:W-:Y:S01]  /*2f00*/  UMOV UR35, 0x83004a0 ;  /* 0x083004a000237882 */ /* 0x000fe20000000000 */
[----:B-1----:R-:W-:Y:S01]  /*2f10*/  R2UR UR13, R0 ;  /* 0x00000000000d72ca */ /* 0x002fe200000e0000 */
[----:B------:R-:W-:Y:S01]  /*2f20*/  UMOV UR32, 0x0 ;  /* 0x0000000000207882 */ /* 0x000fe20000000000 */
[----:B------:R-:W-:-:S13]  /*2f30*/  UMOV UR33, 0x83004a0 ;  /* 0x083004a000217882 */ /* 0x000fda0000000000 */
.L_x_57:
[----:B------:R-:W-:Y:S02]  /*2f40*/  LEA R0, R10, UR9, 0x3 ;  /* 0x000000090a007c11 */ /* 0x000fe4000f8e18ff */
[----:B------:R-:W-:Y:S02]  /*2f50*/  SHF.L.U32 R5, R9, 0x1f, RZ ;  /* 0x0000001f09057819 */ /* 0x000fe400000006ff */
[----:B------:R-:W-:Y:S01]  /*2f60*/  PLOP3.LUT P0, PT, PT, PT, UP3, 0x80, 0x8 ;  /* 0x000000000008781c */ /* 0x000fe20003f0f038 */
[----:B------:R-:W-:Y:S01]  /*2f70*/  VIADD R3, R0, 0x70 ;  /* 0x0000007000037836 */ /* 0x000fe20000000000 */
[----:B-1----:R-:W1:Y:S02]  /*2f80*/  SYNCS.PHASECHK.TRANS64.TRYWAIT P1, [R0+URZ+0x60], R5 ;  /* 0x00006005000075a7 */ /* 0x002e6400080211ff */
[----:B-1--4-:R-:W-:Y:S09]  /*2f90*/  @!P1 BRA `(.L_x_51) ;  /* 0x0000007000149947 */ /* 0x012ff20003800000 */
.L_x_127:
[----:B------:R-:W-:Y:S01]  /*2fa0*/  LEA R4, R10, UR9, 0x4 ;  /* 0x000000090a047c11 */ /* 0x000fe2000f8e20ff */
[----:B------:R-:W-:Y:S01]  /*2fb0*/  @UP3 ULEA UR5, UR11, UR9, 0x3 ;  /* 0x000000090b053291 */ /* 0x000fe2000f8e18ff */
[----:B------:R-:W-:Y:S01]  /*2fc0*/  PLOP3.LUT P2, PT, PT, PT, PT, 0x80, 0x8 ;  /* 0x000000000008781c */ /* 0x000fe20003f4f070 */
[----:B------:R-:W-:Y:S01]  /*2fd0*/  ULEA UR14, UR12, UR9, 0x3 ;  /* 0x000000090c0e7291 */ /* 0x000fe2000f8e18ff */
[----:B------:R-:W-:Y:S01]  /*2fe0*/  PRMT R3, RZ, 0x654, R3 ;  /* 0x00000654ff037816 */ /* 0x000fe20000000003 */
[----:B------:R-:W-:Y:S01]  /*2ff0*/  UIMAD UR15, UR12, 0xc0, UR13 ;  /* 0x000000c00c0f78a4 */ /* 0x000fe2000f8e020d */
[----:B-1----:R-:W1:Y:S01]  /*3000*/  LDS.128 R4, [R4+0xd0] ;  /* 0x0000d00004047984 */ /* 0x002e620000000c00 */
[----:B------:R-:W-:Y:S02]  /*3010*/  @P0 SHF.L.U32 R2, R8, 0x1f, RZ ;  /* 0x0000001f08020819 */ /* 0x000fe400000006ff */
[----:B------:R-:W-:Y:S01]  /*3020*/  SHF.L.U32 R0, R11, 0x1f, RZ ;  /* 0x0000001f0b007819 */ /* 0x000fe200000006ff */
[----:B------:R-:W-:Y:S01]  /*3030*/  @!PT LDS RZ, [RZ] ;  /* 0x00000000fffff984 */ /* 0x000fe20000000800 */
[----:B------:R-:W-:Y:S01]  /*3040*/  @!PT LDS RZ, [RZ] ;  /* 0x00000000fffff984 */ /* 0x000fe20000000800 */
[----:B------:R-:W-:Y:S01]  /*3050*/  @!PT LDS RZ, [RZ] ;  /* 0x00000000fffff984 */ /* 0x000fe20000000800 */
[----:B------:R-:W-:Y:S01]  /*3060*/  @!PT LDS RZ, [RZ] ;  /* 0x00000000fffff984 */ /* 0x000fe20000000800 */
[----:B------:R2:W-:Y:S06]  /*3070*/  MEMBAR.ALL.CTA ;  /* 0x0000000000007992 */ /* 0x0005ec0000008000 */
[----:B--2---:R-:W2:Y:S02]  /*3080*/  FENCE.VIEW.ASYNC.S ;  /* 0x00000000000073c6 */ /* 0x004ea40000000000 */
[----:B--2---:R2:W-:Y:S01]  /*3090*/  SYNCS.ARRIVE.TRANS64.RED.A1T0 RZ, [R3+URZ], RZ ;  /* 0x000000ff03ff79a7 */ /* 0x0045e200081004ff */
[----:B------:R2:W4:Y:S01]  /*30a0*/  @P0 SYNCS.PHASECHK.TRANS64.TRYWAIT P2, [UR5], R2 ;  /* 0x00000002ff0005a7 */ /* 0x0005220008041105 */
[----:B-1----:R-:W-:Y:S01]  /*30b0*/  LOP3.LUT P1, RZ, R6, 0x1, RZ, 0xc0, !PT ;  /* 0x0000000106ff7812 */ /* 0x002fe2000782c0ff */
[----:B------:R-:W1:Y:S02]  /*30c0*/  SYNCS.PHASECHK.TRANS64.TRYWAIT P0, [UR14+0x90], R0 ;  /* 0x00009000ff0075a7 */ /* 0x000e64000800110e */
[----:B-12-4-:R-:W-:Y:S10]  /*30d0*/  @!P0 BRA `(.L_x_52) ;  /* 0x0000006c00d88947 */ /* 0x016ff40003800000 */
.L_x_129:
[----:B------:R-:W-:Y:S01]  /*30e0*/  IADD3 R10, PT, PT, R10, 0x1, RZ ;  /* 0x000000010a0a7810 */ /* 0x000fe20007ffe0ff */
[----:B------:R-:W-:Y:S06]  /*30f0*/  BRA.U !UP3, `(.L_x_53) ;  /* 0x000000050b107547 */ /* 0x000fec000b800000 */
[----:B------:R-:W-:Y:S01]  /*3100*/  UPLOP3.LUT UP4, UPT, UPT, UPT, UPT, 0x40, 0x4 ;  /* 0x000000000004789c */ /* 0x000fe20003f8e870 */
[----:B------:R-:W-:Y:S01]  /*3110*/  UMOV UR18, UR16 ;  /* 0x0000001000127c82 */ /* 0x000fe20008000000 */
[----:B------:R-:W-:Y:S01]  /*3120*/  UMOV UR17, UR8 ;  /* 0x0000000800117c82 */ /* 0x000fe20008000000 */
[----:B------:R-:W-:-:S08]  /*3130*/  UMOV UR5, UR11 ;  /* 0x0000000b00057c82 */ /* 0x000fd00008000000 */
.L_x_56:
[----:B------:R-:W-:Y:S02]  /*3140*/  UIADD3 UR18, UPT, UPT, UR18, 0x1, URZ ;  /* 0x0000000112127890 */ /* 0x000fe4000fffe0ff */
[----:B--2---:R-:W-:Y:S02]  /*3150*/  ULEA UR19, UR5, UR9, 0x3 ;  /* 0x0000000905137291 */ /* 0x004fe4000f8e18ff */
[----:B------:R-:W-:Y:S01]  /*3160*/  UISETP.NE.AND UP0, UPT, UR18, URZ, UPT ;  /* 0x000000ff1200728c */ /* 0x000fe2000bf05270 */
[----:B----4-:R-:W-:Y:S10]  /*3170*/  @P2 BRA `(.L_x_54) ;  /* 0x00000000000c2947 */ /* 0x010ff40003800000 */
[----:B-1----:R-:W-:Y:S04]  /*3180*/  SHF.L.U32 R3, R8, 0x1f, RZ ;  /* 0x0000001f08037819 */ /* 0x002fe800000006ff */
[----:B------:R-:W1:Y:S02]  /*3190*/  SYNCS.PHASECHK.TRANS64.TRYWAIT P0, [UR19], R3 ;  /* 0x00000003ff0075a7 */ /* 0x000e640008001113 */
[----:B-1----:R-:W-:Y:S05]  /*31a0*/  @!P0 BRA `(.L_x_55) ;  /* 0x0000006c00bc8947 */ /* 0x002fea0003800000 */
.L_x_54:
[----:B------:R-:W-:Y:S01]  /*31b0*/  UISETP.NE.AND UP1, UPT, UR17, 0x1, UPT ;  /* 0x000000011100788c */ /* 0x000fe2000bf25270 */
[----:B------:R-:W-:Y:S01]  /*31c0*/  PLOP3.LUT P2, PT, PT, PT, PT, 0x80, 0x8 ;  /* 0x000000000008781c */ /* 0x000fe20003f4f070 */
[----:B------:R-:W-:Y:S02]  /*31d0*/  UIADD3 UR11, UPT, UPT, UR5, 0x1, URZ ;  /* 0x00000001050b7890 */ /* 0x000fe4000fffe0ff */
[----:B------:R-:W-:Y:S02]  /*31e0*/  UIMAD UR6, UR5, 0xc00, UR4 ;  /* 0x00000c00050678a4 */ /* 0x000fe4000f8e0204 */
[----:B------:R-:W-:Y:S01]  /*31f0*/  UISETP.NE.AND UP2, UPT, UR11, 0x2, UPT ;  /* 0x000000020b00788c */ /* 0x000fe2000bf45270 */
[----:B------:R-:W-:Y:S01]  /*3200*/  PLOP3.LUT P0, PT, PT, PT, UP1, 0x80, 0x8 ;  /* 0x000000000008781c */ /* 0x000fe20003f0f018 */
[----:B------:R-:W-:Y:S02]  /*3210*/  ULEA UR64, UR5, UR10, 0xb ;  /* 0x0000000a05407291 */ /* 0x000fe4000f8e58ff */
[----:B------:R-:W-:Y:S02]  /*3220*/  USEL UR37, URZ, 0x1, UP2 ;  /* 0x00000001ff257887 */ /* 0x000fe40009000000 */
[----:B------:R-:W-:Y:S02]  /*3230*/  USEL UR11, UR11, URZ, UP2 ;  /* 0x000000ff0b0b7287 */ /* 0x000fe40009000000 */
[----:B------:R-:W-:Y:S02]  /*3240*/  UIADD3 UR62, UPT, UPT, UR6, 0x2, URZ ;  /* 0x00000002063e7890 */ /* 0x000fe4000fffe0ff */
[----:B------:R-:W-:Y:S01]  /*3250*/  @UP1 ULEA UR36, UR11, UR9, 0x3 ;  /* 0x000000090b241291 */ /* 0x000fe2000f8e18ff */
[----:B------:R-:W-:Y:S01]  /*3260*/  LOP3.LUT R8, R8, UR37, RZ, 0x3c, !PT ;  /* 0x0000002508087c12 */ /* 0x000fe2000f8e3cff */
[----:B------:R-:W-:Y:S02]  /*3270*/  UIADD3 UR60, UPT, UPT, UR64, 0x2, URZ ;  /* 0x00000002403c7890 */ /* 0x000fe4000fffe0ff */
[----:B------:R-:W-:Y:S01]  /*3280*/  UIADD3 UR58, UPT, UPT, UR6, 0x4, URZ ;  /* 0x00000004063a7890 */ /* 0x000fe2000fffe0ff */
[----:B-1----:R-:W-:Y:S01]  /*3290*/  @P0 SHF.L.U32 R0, R8, 0x1f, RZ ;  /* 0x0000001f08000819 */ /* 0x002fe200000006ff */
[----:B------:R-:W-:Y:S02]  /*32a0*/  UIADD3 UR56, UPT, UPT, UR64, 0x4, URZ ;  /* 0x0000000440387890 */ /* 0x000fe4000fffe0ff */
[----:B------:R-:W-:Y:S01]  /*32b0*/  UIADD3 UR54, UPT, UPT, UR6, 0x6, URZ ;  /* 0x0000000606367890 */ /* 0x000fe2000fffe0ff */
[----:B------:R2:W4:Y:S01]  /*32c0*/  @P0 SYNCS.PHASECHK.TRANS64.TRYWAIT P2, [UR36], R0 ;  /* 0x00000000ff0005a7 */ /* 0x0005220008041124 */
[----:B------:R-:W-:Y:S02]  /*32d0*/  UIADD3 UR52, UPT, UPT, UR64, 0x6, URZ ;  /* 0x0000000640347890 */ /* 0x000fe4000fffe0ff */
        /* <DEDUP_REMOVED lines=9> */
[----:B------:R-:W-:Y:S01]  /*3370*/  UIADD3 UR17, UPT, UPT, UR17, -0x1, URZ ;  /* 0xffffffff11117890 */ /* 0x000fe2000fffe0ff */
[----:B------:R-:W-:Y:S01]  /*3380*/  UMOV UR7, 0x40004040 ;  /* 0x4000404000077882 */ /* 0x000fe20000000000 */
[----:B------:R-:W-:Y:S01]  /*3390*/  UMOV UR65, 0x40004040 ;  /* 0x4000404000417882 */ /* 0x000fe20000000000 */
[----:B------:R-:W-:Y:S01]  /*33a0*/  UMOV UR63, 0x40004040 ;  /* 0x40004040003f7882 */ /* 0x000fe20000000000 */
[----:B------:R2:W-:Y:S01]  /*33b0*/  UTCIMMA gdesc[UR64], gdesc[UR6], tmem[UR15], tmem[UR30], idesc[UR31], UP4 ;  /* 0x00ff1e06400075ea */ /* 0x0005e2000a00010f */
[----:B------:R-:W-:Y:S01]  /*33c0*/  UPLOP3.LUT UP4, UPT, UPT, UPT, UPT, 0x80, 0x8 ;  /* 0x000000000008789c */ /* 0x000fe20003f8f070 */
[----:B------:R-:W-:Y:S01]  /*33d0*/  UMOV UR61, 0x40004040 ;  /* 0x40004040003d7882 */ /* 0x000fe20000000000 */
[----:B------:R-:W-:Y:S01]  /*33e0*/  UMOV UR59, 0x40004040 ;  /* 0x40004040003b7882 */ /* 0x000fe20000000000 */
[----:B------:R2:W-:Y:S01]  /*33f0*/  UTCIMMA gdesc[UR60], gdesc[UR62], tmem[UR15], tmem[UR28], idesc[UR29], UPT ;  /* 0x00ff1c3e3c0075ea */ /* 0x0005e2000b80010f */
        /* <DEDUP_REMOVED lines=14> */
[----:B------:R-:W-:Y:S01]  /*34e0*/  UMOV UR37, 0x40004040 ;  /* 0x4000404000257882 */ /* 0x000fe20000000000 */
[----:B------:R2:W-:Y:S01]  /*34f0*/  UTCIMMA gdesc[UR40], gdesc[UR42], tmem[UR15], tmem[UR34], idesc[UR35], UPT ;  /* 0x00ff222a280075ea */ /* 0x0005e2000b80010f */
[----:B------:R2:W-:Y:S01]  /*3500*/  UTCIMMA gdesc[UR36], gdesc[UR38], tmem[UR15], tmem[UR32], idesc[UR33], UPT ;  /* 0x00ff2026240075ea */ /* 0x0005e2000b80010f */
[----:B------:R2:W-:Y:S01]  /*3510*/  UTCBAR [UR19], URZ ;  /* 0x000000ff130073e9 */ /* 0x0005e200080000ff */
[----:B------:R-:W-:Y:S01]  /*3520*/  UMOV UR5, UR11 ;  /* 0x0000000b00057c82 */ /* 0x000fe20008000000 */
[----:B------:R-:W-:Y:S05]  /*3530*/  BRA.U UP0, `(.L_x_56) ;  /* 0xfffffffd00007547 */ /* 0x000fea000b83ffff */
.L_x_53:
[----:B------:R-:W-:Y:S01]  /*3540*/  UIADD3 UR12, UPT, UPT, UR12, 0x1, URZ ;  /* 0x000000010c0c7890 */ /* 0x000fe2000fffe0ff */
[C---:B------:R-:W-:Y:S01]  /*3550*/  ISETP.NE.AND P0, PT, R10.reuse, 0x2, PT ;  /* 0x000000020a00780c */ /* 0x040fe20003f05270 */
[----:B------:R-:W-:Y:S02]  /*3560*/  UIADD3 UR14, UPT, UPT, UR14, 0x80, URZ ;  /* 0x000000800e0e7890 */ /* 0x000fe4000fffe0ff */
[----:B------:R-:W-:Y:S01]  /*3570*/  UISETP.NE.AND UP0, UPT, UR12, 0x2, UPT ;  /* 0x000000020c00788c */ /* 0x000fe2000bf05270 */
[----:B-12---:R-:W-:Y:S02]  /*3580*/  SEL R0, RZ, 0x1, P0 ;  /* 0x00000001ff007807 */ /* 0x006fe40000000000 */
[----:B------:R-:W-:Y:S01]  /*3590*/  SEL R10, R10, RZ, P0 ;  /* 0x000000ff0a0a7207 */ /* 0x000fe20000000000 */
[----:B------:R-:W-:Y:S01]  /*35a0*/  USEL UR5, URZ, 0x1, UP0 ;  /* 0x00000001ff057887 */ /* 0x000fe20008000000 */
[----:B------:R-:W-:Y:S01]  /*35b0*/  LOP3.LUT R9, R9, R0, RZ, 0x3c, !PT ;  /* 0x0000000009097212 */ /* 0x000fe200078e3cff */
[----:B------:R-:W-:Y:S01]  /*35c0*/  USEL UR12, UR12, URZ, UP0 ;  /* 0x000000ff0c0c7287 */ /* 0x000fe20008000000 */
[----:B------:R1:W-:Y:S03]  /*35d0*/  UTCBAR [UR14], URZ ;  /* 0x000000ff0e0073e9 */ /* 0x0003e600080000ff */
[----:B------:R-:W-:Y:S01]  /*35e0*/  LOP3.LUT R11, R11, UR5, RZ, 0x3c, !PT ;  /* 0x000000050b0b7c12 */ /* 0x000fe2000f8e3cff */
[----:B------:R-:W-:Y:S07]  /*35f0*/  @P1 BRA `(.L_x_57) ;  /* 0xfffffff800501947 */ /* 0x000fee000383ffff */
[----:B------:R-:W2:Y:S01]  /*3600*/  S2UR UR4, SR_CgaCtaId ;  /* 0x00000000000479c3 */ /* 0x000ea20000008800 */
[----:B------:R-:W-:Y:S01]  /*3610*/  ELECT P0, URZ, PT ;  /* 0x0000000000ff782f */ /* 0x000fe20003800000 */
[----:B------:R-:W-:Y:S01]  /*3620*/  IMAD.MOV.U32 R0, RZ, RZ, 0x1 ;  /* 0x00000001ff007424 */ /* 0x000fe200078e00ff */
[----:B------:R-:W-:Y:S01]  /*3630*/  UIADD3 UR9, UPT, UPT, UR9, 0x90, URZ ;  /* 0x0000009009097890 */ /* 0x000fe2000fffe0ff */
[----:B------:R-:W-:Y:S01]  /*3640*/  SHF.L.U32 R3, R11, 0x1f, RZ ;  /* 0x0000001f0b037819 */ /* 0x000fe200000006ff */
[----:B------:R-:W-:-:S03]  /*3650*/  UMOV UR5, 0x40 ;  /* 0x0000004000057882 */ /* 0x000fc60000000000 */
[----:B------:R-:W-:Y:S01]  /*3660*/  UVIRTCOUNT.DEALLOC.SMPOOL 0x80 ;  /* 0x000000800000784c */ /* 0x000fe20000000000 */
[----:B--2---:R-:W-:Y:S02]  /*3670*/  ULEA UR4, UR4, UR5, 0x18 ;  /* 0x0000000504047291 */ /* 0x004fe4000f8ec0ff */
[----:B------:R-:W-:-:S07]  /*3680*/  ULEA UR5, UR12, UR9, 0x3 ;  /* 0x000000090c057291 */ /* 0x000fce000f8e18ff */
[----:B------:R2:W-:Y:S02]  /*3690*/  @P0 STS.U8 [UR4+0x1c], R0 ;  /* 0x00001c00ff000988 */ /* 0x0005e40008000004 */
[----:B------:R-:W3:Y:S02]  /*36a0*/  SYNCS.PHASECHK.TRANS64.TRYWAIT P0, [UR5], R3 ;  /* 0x00000003ff0075a7 */ /* 0x000ee40008001105 */
[----:B--23--:R-:W-:Y:S05]  /*36b0*/  @!P0 BRA `(.L_x_58) ;  /* 0x0000006800908947 */ /* 0x00cfea0003800000 */
.L_x_132:
[----:B------:R-:W-:-:S04]  /*36c0*/  UIADD3 UR6, UPT, UPT, UR12, 0x1, URZ ;  /* 0x000000010c067890 */ /* 0x000fc8000fffe0ff */
[----:B------:R-:W-:-:S04]  /*36d0*/  UISETP.NE.AND UP0, UPT, UR6, 0x2, UPT ;  /* 0x000000020600788c */ /* 0x000fc8000bf05270 */
[----:B------:R-:W-:Y:S02]  /*36e0*/  USEL UR5, URZ, 0x1, UP0 ;  /* 0x00000001ff057887 */ /* 0x000fe40008000000 */
[----:B------:R-:W-:-:S04]  /*36f0*/  USEL UR6, UR6, URZ, UP0 ;  /* 0x000000ff06067287 */ /* 0x000fc80008000000 */
[----:B------:R-:W-:Y:S01]  /*3700*/  ULEA UR6, UR6, UR9, 0x3 ;  /* 0x0000000906067291 */ /* 0x000fe2000f8e18ff */
[----:B--2---:R-:W-:-:S04]  /*3710*/  LOP3.LUT R3, R11, UR5, RZ, 0x3c, !PT ;  /* 0x000000050b037c12 */ /* 0x004fc8000f8e3cff */
[----:B------:R-:W-:-:S04]  /*3720*/  SHF.L.U32 R3, R3, 0x1f, RZ ;  /* 0x0000001f03037819 */ /* 0x000fc800000006ff */
[----:B------:R-:W2:Y:S02]  /*3730*/  SYNCS.PHASECHK.TRANS64.TRYWAIT P0, [UR6], R3 ;  /* 0x00000003ff0075a7 */ /* 0x000ea40008001106 */
[----:B--2---:R-:W-:Y:S05]  /*3740*/  @!P0 BRA `(.L_x_59) ;  /* 0x0000006800848947 */ /* 0x004fea0003800000 */
.L_x_134:
[----:B------:R-:W-:Y:S01]  /*3750*/  NOP ;  /* 0x0000000000007918 */ /* 0x000fe20000000000 */
[----:B--2---:R-:W2:Y:S01]  /*3760*/  LDS R0, [UR4+0x14] ;  /* 0x00001404ff007984 */ /* 0x004ea20008000800 */
[----:B------:R-:W-:Y:S01]  /*3770*/  ULOP3.LUT UR6, UR13, 0xffff, URZ, 0xc0, !UPT ;  /* 0x0000ffff0d067892 */ /* 0x000fe2000f8ec0ff */
[----:B------:R-:W-:Y:S01]  /*3780*/  UMOV UR8, 0xffff ;  /* 0x0000ffff00087882 */ /* 0x000fe20000000000 */
[----:B------:R-:W-:Y:S02]  /*3790*/  UMOV UR5, 0x1 ;  /* 0x0000000100057882 */ /* 0x000fe40000000000 */
[----:B------:R-:W-:-:S04]  /*37a0*/  USHF.R.U32.HI UR6, URZ, 0x5, UR6 ;  /* 0x00000005ff067899 */ /* 0x000fc80008011606 */
[----:B------:R-:W-:Y:S02]  /*37b0*/  USHF.L.U32 UR8, UR8, UR6, URZ ;  /* 0x0000000608087299 */ /* 0x000fe400080006ff */
[----:B------:R-:W-:-:S04]  /*37c0*/  USHF.L.U32 UR5, UR5, UR6, URZ ;  /* 0x0000000605057299 */ /* 0x000fc800080006ff */
[----:B--2---:R-:W-:-:S04]  /*37d0*/  LOP3.LUT R0, R0, UR8, RZ, 0xc0, !PT ;  /* 0x0000000800007c12 */ /* 0x004fc8000f8ec0ff */
[----:B------:R-:W-:-:S13]  /*37e0*/  ISETP.NE.AND P0, PT, R0, UR8, PT ;  /* 0x0000000800007c0c */ /* 0x000fda000bf05270 */
[----:B------:R-:W-:Y:S05]  /*37f0*/  @P0 BRA `(.L_x_60) ;  /* 0x0000000000580947 */ /* 0x000fea0003800000 */
[----:B------:R-:W2:Y:S02]  /*3800*/  LDS R0, [UR4+0x18] ;  /* 0x00001804ff007984 */ /* 0x000ea40008000800 */
[----:B--2---:R-:W-:-:S04]  /*3810*/  LOP3.LUT R0, R0, UR5, RZ, 0xc0, !PT ;  /* 0x0000000500007c12 */ /* 0x004fc8000f8ec0ff */
[----:B------:R-:W-:-:S13]  /*3820*/  ISETP.NE.AND P0, PT, R0, UR5, PT ;  /* 0x0000000500007c0c */ /* 0x000fda000bf05270 */
[----:B------:R-:W-:Y:S05]  /*3830*/  @P0 BRA `(.L_x_61) ;  /* 0x00000000003c0947 */ /* 0x000fea0003800000 */
[----:B------:R-:W2:Y:S01]  /*3840*/  S2R R2, SR_LANEID ;  /* 0x0000000000027919 */ /* 0x000ea20000000000 */
[----:B------:R-:W-:Y:S01]  /*3850*/  ULOP3.LUT UR8, URZ, UR8, URZ, 0x33, !UPT ;  /* 0x00000008ff087292 */ /* 0x000fe2000f8e33ff */
[----:B------:R-:W-:Y:S01]  /*3860*/  LOP3.LUT R4, RZ, UR5, RZ, 0x33, !PT ;  /* 0x00000005ff047c12 */ /* 0x000fe2000f8e33ff */
[----:B------:R-:W-:Y:S02]  /*3870*/  VOTEU.ANY UR7, UPT, PT ;  /* 0x0000000000077886 */ /* 0x000fe400038e0100 */
[----:B------:R-:W-:Y:S01]  /*3880*/  UFLO.U32 UR7, UR7 ;  /* 0x00000007000772bd */ /* 0x000fe200080e0000 */
[----:B------:R-:W3:Y:S01]  /*3890*/  REDUX UR5, R4 ;  /* 0x00000000040573c4 */ /* 0x000ee20000000000 */
[----:B------:R-:W-:-:S06]  /*38a0*/  IMAD.U32 R0, RZ, RZ, UR8 ;  /* 0x00000008ff007e24 */ /* 0x000fcc000f8e00ff */
[----:B------:R1:W-:Y:S01]  /*38b0*/  UTCATOMSWS.AND URZ, UR8 ;  /* 0x0000000800ff79e3 */ /* 0x0003e20008000000 */
[----:B------:R-:W4:Y:S01]  /*38c0*/  REDUX UR6, R0 ;  /* 0x00000000000673c4 */ /* 0x000f220000000000 */
[----:B--2---:R-:W-:Y:S01]  /*38d0*/  ISETP.EQ.U32.AND P0, PT, R2, UR7, PT ;  /* 0x0000000702007c0c */ /* 0x004fe2000bf02070 */
[----:B---3--:R-:W-:Y:S01]  /*38e0*/  IMAD.U32 R2, RZ, RZ, UR5 ;  /* 0x00000005ff027e24 */ /* 0x008fe2000f8e00ff */
[----:B----4-:R-:W-:-:S11]  /*38f0*/  MOV R3, UR6 ;  /* 0x0000000600037c02 */ /* 0x010fd60008000f00 */
[----:B------:R1:W-:Y:S04]  /*3900*/  @P0 ATOMS.AND RZ, [UR4+0x14], R3 ;  /* 0x00001403ffff098c */ /* 0x0003e8000a800004 */
[----:B------:R1:W-:Y:S01]  /*3910*/  @P0 ATOMS.AND RZ, [UR4+0x18], R2 ;  /* 0x00001802ffff098c */ /* 0x0003e2000a800004 */
[----:B------:R-:W-:Y:S05]  /*3920*/  BRA `(.L_x_62) ;  /* 0x0000000000147947 */ /* 0x000fea0003800000 */
.L_x_61:
[----:B------:R-:W-:Y:S02]  /*3930*/  MOV R2, 0x3950 ;  /* 0x0000395000027802 */ /* 0x000fe40000000f00 */
[----:B-1--45:R-:W-:Y:S05]  /*3940*/  CALL.REL.NOINC `($__internal_0_$__cuda_sm10x_tcgen05_guardrail_trap_col_being_dealloced_not_returned_by_alloc) ;  /* 0x0000006c00247944 */ /* 0x032fea0003c00000 */
[----:B------:R-:W-:Y:S05]  /*3950*/  BRA `(.L_x_62) ;  /* 0x0000000000087947 */ /* 0x000fea0003800000 */
.L_x_60:
[----:B------:R-:W-:Y:S02]  /*3960*/  MOV R2, 0x3980 ;  /* 0x0000398000027802 */ /* 0x000fe40000000f00 */
[----:B-1--45:R-:W-:Y:S05]  /*3970*/  CALL.REL.NOINC `($__internal_2_$__cuda_sm10x_tcgen05_guardrail_trap_unallocated_columns_being_dealloced) ;  /* 0x0000006c00307944 */ /* 0x032fea0003c00000 */
.L_x_62:
[----:B------:R-:W-:Y:S01]  /*3980*/  NOP ;  /* 0x0000000000007918 */ /* 0x000fe20000000000 */
[----:B-1----:R-:W-:Y:S05]  /*3990*/  EXIT ;  /* 0x000000000000794d */ /* 0x002fea0003800000 */
.L_x_46:
[----:B------:R-:W-:-:S09]  /*39a0*/  UISETP.NE.OR UP2, UPT, UR8, 0x3, !UP2 ;  /* 0x000000030800788c */ /* 0x000fd2000d745670 */
[----:B------:R-:W-:Y:S05]  /*39b0*/  BRA.U UP2, `(.L_x_63) ;  /* 0x0000000d02ac7547 */ /* 0x000fea000b800000 */
[----:B------:R-:W1:Y:S01]  /*39c0*/  LDC R0, c[0x0][0xb30] ;  /* 0x0002cc00ff007b82 */ /* 0x000e620000000800 */
[----:B------:R-:W2:Y:S01]  /*39d0*/  LDCU.64 UR8, c[0x0][0x888] ;  /* 0x00011100ff0877ac */ /* 0x000ea20008000a00 */
[----:B------:R-:W-:Y:S02]  /*39e0*/  HFMA2 R29, -RZ, RZ, 0, 0 ;  /* 0x00000000ff1d7431 */ /* 0x000fe400000001ff */
[----:B------:R-:W-:Y:S01]  /*39f0*/  IMAD.MOV.U32 R31, RZ, RZ, 0x1 ;  /* 0x00000001ff1f7424 */ /* 0x000fe200078e00ff */
[----:B------:R-:W-:Y:S01]  /*3a00*/  MOV R23, 0x2000 ;  /* 0x0000200000177802 */ /* 0x000fe20000000f00 */
[----:B------:R-:W4:Y:S01]  /*3a10*/  LDCU.64 UR4, c[0x0][0x890] ;  /* 0x00011200ff0477ac */ /* 0x000f220008000a00 */
[----:B------:R-:W-:Y:S01]  /*3a20*/  IMAD.MOV.U32 R30, RZ, RZ, RZ ;  /* 0x000000ffff1e7224 */ /* 0x000fe200078e00ff */
[----:B------:R-:W3:Y:S01]  /*3a30*/  LDC R19, c[0x0][0x370] ;  /* 0x0000dc00ff137b82 */ /* 0x000ee20000000800 */
[----:B------:R-:W-:Y:S01]  /*3a40*/  UMOV UR7, 0x400 ;  /* 0x0000040000077882 */ /* 0x000fe20000000000 */
[----:B------:R-:W-:-:S02]  /*3a50*/  UPLOP3.LUT UP1, UPT, UPT, UPT, UPT, 0x40, 0x4 ;  /* 0x000000000004789c */ /* 0x000fc40003f2e870 */
[----:B------:R-:W-:-:S04]  /*3a60*/  ULEA UR7, UR37, UR7, 0x18 ;  /* 0x0000000725077291 */ /* 0x000fc8000f8ec0ff */
[----:B------:R-:W3:Y:S01]  /*3a70*/  LDC R2, c[0x0][0xb0c] ;  /* 0x0002c300ff027b82 */ /* 0x000ee20000000800 */
[----:B------:R-:W-:Y:S02]  /*3a80*/  UIADD3 UR13, UPT, UPT, UR7, 0x30, URZ ;  /* 0x00000030070d7890 */ /* 0x000fe4000fffe0ff */
[----:B--2---:R-:W-:Y:S02]  /*3a90*/  UISETP.NE.U32.AND UP2, UPT, UR8, URZ, UPT ;  /* 0x000000ff0800728c */ /* 0x004fe4000bf45070 */
[----:B------:R-:W-:Y:S02]  /*3aa0*/  UIADD3 UR25, UPT, UPT, UR7, 0x20, URZ ;  /* 0x0000002007197890 */ /* 0x000fe4000fffe0ff */
[----:B----4-:R-:W-:Y:S01]  /*3ab0*/  UISETP.NE.U32.AND UP3, UPT, UR4, URZ, UPT ;  /* 0x000000ff0400728c */ /* 0x010fe2000bf65070 */
[----:B------:R-:W2:Y:S01]  /*3ac0*/  LDC R18, c[0x0][0xb20] ;  /* 0x0002c800ff127b82 */ /* 0x000ea20000000800 */
[----:B-1----:R-:W-:Y:S01]  /*3ad0*/  ISETP.NE.AND P1, PT, R0, 0x1, PT ;  /* 0x000000010000780c */ /* 0x002fe20003f25270 */
[----:B------:R-:W-:-:S02]  /*3ae0*/  UISETP.NE.AND.EX UP2, UPT, UR9, URZ, UPT, UP2 ;  /* 0x000000ff0900728c */ /* 0x000fc4000bf45320 */
[----:B------:R-:W-:Y:S02]  /*3af0*/  UIADD3 UR17, UPT, UPT, UR7, 0x28, URZ ;  /* 0x0000002807117890 */ /* 0x000fe4000fffe0ff */
[----:B------:R-:W-:Y:S02]  /*3b00*/  UPRMT UR13, UR37, 0x654, UR13 ;  /* 0x00000654250d7896 */ /* 0x000fe4000800000d */
[----:B------:R-:W1:Y:S01]  /*3b10*/  LDC.64 R32, c[0x0][0x348] ;  /* 0x0000d200ff207b82 */ /* 0x000e620000000a00 */
[----:B------:R-:W-:-:S07]  /*3b20*/  UISETP.NE.AND.EX UP3, UPT, UR5, URZ, UPT, UP3 ;  /* 0x000000ff0500728c */ /* 0x000fce000bf65330 */
[----:B------:R-:W4:Y:S08]  /*3b30*/  LDC.64 R16, c[0x0][0xb10] ;  /* 0x0002c400ff107b82 */ /* 0x000f300000000a00 */
[----:B------:R-:W1:Y:S08]  /*3b40*/  LDC.64 R6, c[0x0][0xb18] ;  /* 0x0002c600ff067b82 */ /* 0x000e700000000a00 */
[----:B------:R-:W1:Y:S08]  /*3b50*/  LDC.64 R4, c[0x0][0xb28] ;  /* 0x0002ca00ff047b82 */ /* 0x000e700000000a00 */
[----:B--23--:R-:W1:Y:S02]  /*3b60*/  LDC R22, c[0x0][0x374] ;  /* 0x0000dd00ff167b82 */ /* 0x00ce640000000800 */
.L_x_73:
[C---:B------:R-:W-:Y:S02]  /*3b70*/  LEA R0, R30.reuse, UR7, 0x3 ;  /* 0x000000071e007c11 */ /* 0x040fe4000f8e18ff */
[----:B------:R-:W-:Y:S02]  /*3b80*/  SHF.L.U32 R3, R29, 0x1f, RZ ;  /* 0x0000001f1d037819 */ /* 0x000fe400000006ff */
[----:B------:R-:W-:Y:S02]  /*3b90*/  LEA R24, R30, UR7, 0x4 ;  /* 0x000000071e187c11 */ /* 0x000fe4000f8e20ff */
[----:B--2---:R-:W2:Y:S02]  /*3ba0*/  SYNCS.PHASECHK.TRANS64.TRYWAIT P0, [R0+URZ+0x60], R3 ;  /* 0x00006003000075a7 */ /* 0x004ea400080011ff */
[----:B--2---:R-:W-:Y:S05]  /*3bb0*/  @!P0 BRA `(.L_x_64) ;  /* 0x0000006400808947 */ /* 0x004fea0003800000 */
.L_x_135:
[----:B------:R-:W-:Y:S01]  /*3bc0*/  ISETP.GE.AND P0, PT, R72, 0x1, PT ;  /* 0x000000014800780c */ /* 0x000fe20003f06270 */
[----:B------:R-:W3:Y:S01]  /*3bd0*/  LDS.128 R24, [R24+0xd0] ;  /* 0x0000d00018187984 */ /* 0x000ee20000000c00 */
[----:B--2---:R-:W-:Y:S01]  /*3be0*/  VIADD R0, R0, 0x70 ;  /* 0x0000007000007836 */ /* 0x004fe20000000000 */
[----:B------:R-:W-:Y:S01]  /*3bf0*/  @!PT LDS RZ, [RZ] ;  /* 0x00000000fffff984 */ /* 0x000fe20000000800 */
[----:B------:R-:W-:Y:S01]  /*3c00*/  @!PT LDS RZ, [RZ] ;  /* 0x00000000fffff984 */ /* 0x000fe20000000800 */
[----:B------:R-:W-:Y:S01]  /*3c10*/  @!PT LDS RZ, [RZ] ;  /* 0x00000000fffff984 */ /* 0x000fe20000000800 */
[----:B------:R-:W-:Y:S01]  /*3c20*/  @!PT LDS RZ, [RZ] ;  /* 0x00000000fffff984 */ /* 0x000fe20000000800 */
[----:B------:R2:W-:Y:S06]  /*3c30*/  MEMBAR.ALL.CTA ;  /* 0x0000000000007992 */ /* 0x0005ec0000008000 */
[----:B--2---:R-:W2:Y:S01]  /*3c40*/  FENCE.VIEW.ASYNC.S ;  /* 0x00000000000073c6 */ /* 0x004ea20000000000 */
[----:B------:R-:W-:Y:S04]  /*3c50*/  PRMT R0, RZ, 0x654, R0 ;  /* 0x00000654ff007816 */ /* 0x000fe80000000000 */
[----:B--2---:R2:W-:Y:S01]  /*3c60*/  SYNCS.ARRIVE.TRANS64.RED.A1T0 RZ, [R0+URZ], RZ ;  /* 0x000000ff00ff79a7 */ /* 0x0045e200081004ff */
[----:B---3--:R-:W-:Y:S11]  /*3c70*/  LOP3.LUT P3, RZ, R26, 0x1, RZ, 0xc0, !PT ;  /* 0x000000011aff7812 */ /* 0x008ff6000786c0ff */
[----:B------:R-:W-:Y:S02]  /*3c80*/  @!UPT UIADD3 URZ, UPT, UPT, URZ, URZ, URZ ;  /* 0x000000fffffff290 */ /* 0x000fe4000fffe0ff */
[----:B------:R-:W-:Y:S02]  /*3c90*/  @P3 MOV R13, R24 ;  /* 0x00000018000d3202 */ /* 0x000fe40000000f00 */
[----:B------:R-:W-:Y:S01]  /*3ca0*/  @P3 LOP3.LUT R8, R25, 0xffff, RZ, 0xc0, !PT ;  /* 0x0000ffff19083812 */ /* 0x000fe200078ec0ff */
[----:B--2---:R-:W-:Y:S06]  /*3cb0*/  @!P0 BRA `(.L_x_65) ;  /* 0x0000000000a48947 */ /* 0x004fec0003800000 */
[----:B-1----:R-:W-:Y:S01]  /*3cc0*/  IMAD.HI.U32 R35, R22, R7, RZ ;  /* 0x0000000716237227 */ /* 0x002fe200078e00ff */
[----:B------:R-:W-:Y:S02]  /*3cd0*/  ISETP.NE.AND P0, PT, R6, 0x1, PT ;  /* 0x000000010600780c */ /* 0x000fe40003f05270 */
[----:B------:R-:W-:Y:S01]  /*3ce0*/  ISETP.NE.AND P2, PT, R72, 0x1, PT ;  /* 0x000000014800780c */ /* 0x000fe20003f45270 */
[----:B----4-:R-:W-:Y:S01]  /*3cf0*/  IMAD.HI.U32 R34, R19, R16, RZ ;  /* 0x0000001013227227 */ /* 0x010fe200078e00ff */
[----:B------:R-:W-:Y:S02]  /*3d00*/  SHF.R.U32.HI R35, RZ, R18, R35 ;  /* 0x00000012ff237219 */ /* 0x000fe40000011623 */
[----:B------:R-:W-:Y:S01]  /*3d10*/  ISETP.NE.AND P4, PT, R2, 0x1, PT ;  /* 0x000000010200780c */ /* 0x000fe20003f85270 */
[----:B------:R-:W-:Y:S01]  /*3d20*/  IMAD.HI.U32 R36, R13, R16, RZ ;  /* 0x000000100d247227 */ /* 0x000fe200078e00ff */
[----:B------:R-:W-:Y:S02]  /*3d30*/  SHF.R.U32.HI R34, RZ, R17, R34 ;  /* 0x00000011ff227219 */ /* 0x000fe40000011622 */
[----:B------:R-:W-:Y:S01]  /*3d40*/  SEL R3, R22, R35, !P0 ;  /* 0x0000002316037207 */ /* 0x000fe20004000000 */
[C---:B------:R-:W-:Y:S01]  /*3d50*/  IMAD.HI.U32 R35, R8.reuse, R7, RZ ;  /* 0x0000000708237227 */ /* 0x040fe200078e00ff */
[----:B------:R-:W-:Y:S02]  /*3d60*/  SEL R11, R19, R34, !P4 ;  /* 0x00000022130b7207 */ /* 0x000fe40006000000 */
[----:B------:R-:W-:Y:S01]  /*3d70*/  SHF.R.U32.HI R36, RZ, R17, R36 ;  /* 0x00000011ff247219 */ /* 0x000fe20000011624 */
[----:B------:R-:W-:Y:S01]  /*3d80*/  IMAD.HI.U32 R38, R3, R4, RZ ;  /* 0x0000000403267227 */ /* 0x000fe200078e00ff */
[----:B------:R-:W-:Y:S03]  /*3d90*/  SHF.R.U32.HI R35, RZ, R18, R35 ;  /* 0x00000012ff237219 */ /* 0x000fe60000011623 */
[----:B------:R-:W-:Y:S01]  /*3da0*/  IMAD.HI.U32 R34, R11, R4, RZ ;  /* 0x000000040b227227 */ /* 0x000fe200078e00ff */
[----:B------:R-:W-:Y:S02]  /*3db0*/  @P2 SHF.R.U32.HI R3, RZ, R5, R38 ;  /* 0x00000005ff032219 */ /* 0x000fe40000011626 */
[----:B------:R-:W-:Y:S02]  /*3dc0*/  SEL R9, R8, R35, !P0 ;  /* 0x0000002308097207 */ /* 0x000fe40004000000 */
[----:B------:R-:W-:Y:S01]  /*3dd0*/  @P2 SHF.R.U32.HI R11, RZ, R5, R34 ;  /* 0x00000005ff0b2219 */ /* 0x000fe20000011622 */
[C---:B------:R-:W-:Y:S01]  /*3de0*/  IMAD R10, R72.reuse, R3, RZ ;  /* 0x00000003480a7224 */ /* 0x040fe200078e02ff */
[----:B------:R-:W-:Y:S01]  /*3df0*/  SEL R3, R13, R36, !P4 ;  /* 0x000000240d037207 */ /* 0x000fe20006000000 */
[C---:B------:R-:W-:Y:S03]  /*3e00*/  IMAD.HI.U32 R14, R9.reuse, R4, RZ ;  /* 0x00000004090e7227 */ /* 0x040fe600078e00ff */
[----:B------:R-:W-:Y:S01]  /*3e10*/  ISETP.GE.AND P0, PT, R9, R10, PT ;  /* 0x0000000a0900720c */ /* 0x000fe20003f06270 */
[C---:B------:R-:W-:Y:S01]  /*3e20*/  IMAD R12, R72.reuse, R11, RZ ;  /* 0x0000000b480c7224 */ /* 0x040fe200078e02ff */
[-C--:B------:R-:W-:Y:S04]  /*3e30*/  SHF.R.U32.HI R14, RZ, R5.reuse, R14 ;  /* 0x00000005ff0e7219 */ /* 0x080fe8000001160e */
[----:B------:R-:W-:Y:S02]  /*3e40*/  ISETP.GE.OR P0, PT, R3, R12, P0 ;  /* 0x0000000c0300720c */ /* 0x000fe40000706670 */
[----:B------:R-:W-:Y:S05]  /*3e50*/  SEL R15, R9, R14, !P2 ;  /* 0x0000000e090f7207 */ /* 0x000fea0005000000 */
[----:B------:R-:W-:Y:S04]  /*3e60*/  IMAD.MOV R14, RZ, RZ, -R15 ;  /* 0x000000ffff0e7224 */ /* 0x000fe800078e0a0f */
[----:B------:R-:W-:Y:S02]  /*3e70*/  IMAD R14, R72, R14, R9 ;  /* 0x0000000e480e7224 */ /* 0x000fe400078e0209 */
[C---:B------:R-:W-:Y:S05]  /*3e80*/  @!P0 IMAD.HI.U32 R10, R3.reuse, R4, RZ ;  /* 0x00000004030a8227 */ /* 0x040fea00078e00ff */
[----:B------:R-:W-:Y:S04]  /*3e90*/  @!P0 SHF.R.U32.HI R10, RZ, R5, R10 ;  /* 0x00000005ff0a8219 */ /* 0x000fe8000001160a */
[----:B------:R-:W-:Y:S01]  /*3ea0*/  @!P0 SEL R0, R3, R10, !P2 ;  /* 0x0000000a03008207 */ /* 0x000fe20005000000 */
[----:B------:R-:W-:Y:S03]  /*3eb0*/  IMAD.MOV R10, RZ, RZ, -R3 ;  /* 0x000000ffff0a7224 */ /* 0x000fe600078e0a03 */
[----:B------:R-:W-:Y:S01]  /*3ec0*/  @!P0 IADD3 R15, PT, PT, R15, -R0, RZ ;  /* 0x800000000f0f8210 */ /* 0x000fe20007ffe0ff */
[----:B------:R-:W-:Y:S01]  /*3ed0*/  @!P0 IMAD R0, R11, R14, R0 ;  /* 0x0000000e0b008224 */ /* 0x000fe200078e0200 */
[----:B------:R-:W-:Y:S01]  /*3ee0*/  IADD3 R11, PT, PT, -R9, RZ, RZ ;  /* 0x000000ff090b7210 */ /* 0x000fe20007ffe1ff */
[----:B------:R-:W-:Y:S02]  /*3ef0*/  IMAD R13, R2, R10, R13 ;  /* 0x0000000a020d7224 */ /* 0x000fe400078e020d */
[----:B------:R-:W-:Y:S02]  /*3f00*/  @!P0 IMAD R9, R15, R72, R3 ;  /* 0x000000480f098224 */ /* 0x000fe400078e0203 */
[----:B------:R-:W-:Y:S02]  /*3f10*/  @!P0 IMAD.MOV.U32 R3, RZ, RZ, R0 ;  /* 0x000000ffff038224 */ /* 0x000fe400078e0000 */
[----:B------:R-:W-:Y:S02]  /*3f20*/  IMAD R8, R6, R11, R8 ;  /* 0x0000000b06087224 */ /* 0x000fe400078e0208 */
[----:B------:R-:W-:Y:S02]  /*3f30*/  IMAD R13, R3, R2, R13 ;  /* 0x00000002030d7224 */ /* 0x000fe400078e020d */
[----:B------:R-:W-:Y:S02]  /*3f40*/  IMAD R8, R9, R6, R8 ;  /* 0x0000000609087224 */ /* 0x000fe400078e0208 */
.L_x_65:
[----:B------:R-:W-:Y:S05]  /*3f50*/  BRA.U UP1, `(.L_x_66) ;  /* 0x0000000101107547 */ /* 0x000fea000b800000 */
[----:B------:R-:W-:Y:S04]  /*3f60*/  MOV R0, UR6 ;  /* 0x0000000600007c02 */ /* 0x000fe80008000f00 */
[----:B------:R-:W-:Y:S04]  /*3f70*/  SHF.L.U32 R3, R0, 0x1f, RZ ;  /* 0x0000001f00037819 */ /* 0x000fe800000006ff */
[----:B------:R-:W2:Y:S02]  /*3f80*/  SYNCS.PHASECHK.TRANS64.TRYWAIT P0, [UR7+0x58], R3 ;  /* 0x00005803ff0075a7 */ /* 0x000ea40008001107 */
[----:B--2---:R-:W-:Y:S05]  /*3f90*/  @!P0 BRA `(.L_x_67) ;  /* 0x00000060009c8947 */ /* 0x004fea0003800000 */
.L_x_66:
[----:B------:R-:W-:Y:S02]  /*3fa0*/  R2UR UR27, R21 ;  /* 0x00000000151b72ca */ /* 0x000fe400000e0000 */
[----:B------:R-:W-:Y:S02]  /*3fb0*/  R2UR UR26, R20 ;  /* 0x00000000141a72ca */ /* 0x000fe400000e0000 */
[----:B------:R-:W-:Y:S02]  /*3fc0*/  ISETP.NE.U32.AND P2, PT, RZ, UR4, PT ;  /* 0x00000004ff007c0c */ /* 0x000fe4000bf45070 */
[----:B------:R-:W-:Y:S02]  /*3fd0*/  SHF.L.U32 R12, R31, 0x1f, RZ ;  /* 0x0000001f1f0c7819 */ /* 0x000fe400000006ff */
[----:B------:R-:W-:Y:S05]  /*3fe0*/  ISETP.NE.AND.EX P2, PT, RZ, UR5, PT, P2 ;  /* 0x00000005ff007c0c */ /* 0x000fea000bf45320 */
[----:B------:R-:W-:Y:S02]  /*3ff0*/  USHF.L.U32 UR27, UR27, 0x7, URZ ;  /* 0x000000071b1b7899 */ /* 0x000fe400080006ff */
[----:B------:R-:W-:Y:S01]  /*4000*/  UIMAD UR26, UR26, 0xc0, URZ ;  /* 0x000000c01a1a78a4 */ /* 0x000fe2000f8e02ff */
[----:B------:R-:W-:Y:S11]  /*4010*/  BRA.U !UP3, `(.L_x_68) ;  /* 0x000000010b347547 */ /* 0x000ff6000b800000 */
[----:B------:R-:W-:Y:S01]  /*4020*/  UPLOP3.LUT UP0, UPT, UPT, UPT, UP2, 0x80, 0x8 ;  /* 0x000000000008789c */ /* 0x000fe20003f0f020 */
[----:B--2---:R-:W-:Y:S02]  /*4030*/  HFMA2 R0, -RZ, RZ, 0, 5.9604644775390625e-08 ;  /* 0x00000001ff007431 */ /* 0x004fe400000001ff */
[----:B------:R-:W-:Y:S03]  /*4040*/  IMAD.MOV.U32 R151, RZ, RZ, 0x1 ;  /* 0x00000001ff977424 */ /* 0x000fe600078e00ff */
[----:B------:R-:W-:Y:S05]  /*4050*/  PLOP3.LUT P0, PT, PT, PT, UP0, 0x80, 0x8 ;  /* 0x000000000008781c */ /* 0x000fea0003f0f008 */
[----:B------:R-:W2:Y:S01]  /*4060*/  @UP0 LDCU.64 UR10, c[0x0][0x888] ;  /* 0x00011100ff0a07ac */ /* 0x000ea20008000a00 */
[----:B------:R-:W-:Y:S07]  /*4070*/  @UP0 UIMAD UR8, UR36, UR4, URZ ;  /* 0x00000004240802a4 */ /* 0x000fee000f8e02ff */
[----:B------:R-:W-:Y:S01]  /*4080*/  @!P0 PRMT R151, R0, 0x7610, R151 ;  /* 0x0000761000978816 */ /* 0x000fe20000000097 */
[----:B--2---:R-:W-:Y:S03]  /*4090*/  @UP0 UIMAD.WIDE UR10, UR8, 0x4, UR10 ;  /* 0x00000004080a08a5 */ /* 0x004fe6000f8e020a */
[----:B------:R-:W2:Y:S03]  /*40a0*/  @!UP0 LDCU UR8, c[0x0][0x880] ;  /* 0x00011000ff0887ac */ /* 0x000ea60008000800 */
[----:B------:R-:W-:Y:S01]  /*40b0*/  IMAD.U32 R10, RZ, RZ, UR10 ;  /* 0x0000000aff0a7e24 */ /* 0x000fe2000f8e00ff */
[----:B------:R-:W-:Y:S05]  /*40c0*/  MOV R11, UR11 ;  /* 0x0000000b000b7c02 */ /* 0x000fea0008000f00 */
[----:B-----5:R3:W5:Y:S02]  /*40d0*/  @P0 LDG.E R80, desc[UR46][R10.64] ;  /* 0x0000002e0a500981 */ /* 0x020764000c1e1900 */
[----:B--23--:R-:W-:Y:S07]  /*40e0*/  @!P0 IMAD.U32 R80, RZ, RZ, UR8 ;  /* 0x00000008ff508e24 */ /* 0x00cfee000f8e00ff */
.L_x_68:
[----:B-----5:R-:W-:Y:S01]  /*40f0*/  @!P2 ISETP.EQ.AND P0, PT, R80, RZ, PT ;  /* 0x000000ff5000a20c */ /* 0x020fe20003f02270 */
[----:B------:R-:W-:Y:S01]  /*4100*/  @!UPT UIADD3 URZ, UPT, UPT, URZ, URZ, URZ ;  /* 0x000000fffffff290 */ /* 0x000fe2000fffe0ff */
[----:B------:R-:W-:Y:S11]  /*4110*/  @!P2 BRA `(.L_x_69) ;  /* 0x000000000014a947 */ /* 0x000ff60003800000 */
[----:B------:R-:W-:Y:S02]  /*4120*/  LOP3.LUT P2, RZ, R151, 0xff, RZ, 0xc0, !PT ;  /* 0x000000ff97ff7812 */ /* 0x000fe4000784c0ff */
[----:B------:R-:W-:Y:S04]  /*4130*/  PLOP3.LUT P0, PT, PT, PT, UP0, 0x80, 0x8 ;  /* 0x000000000008781c */ /* 0x000fe80003f0f008 */
[----:B------:R-:W-:Y:S07]  /*4140*/  PLOP3.LUT P0, PT, P0, PT, PT, 0x8, 0x80 ;  /* 0x000000000080781c */ /* 0x000fee000070e170 */
[----:B------:R-:W-:Y:S11]  /*4150*/  @P2 ISETP.EQ.AND P0, PT, R80, RZ, PT ;  /* 0x000000ff5000220c */ /* 0x000ff60003f02270 */
[----:B------:R-:W-:Y:S02]  /*4160*/  @!UPT UIADD3 URZ, UPT, UPT, URZ, URZ, URZ ;  /* 0x000000fffffff290 */ /* 0x000fe4000fffe0ff */
.L_x_69:
[----:B------:R-:W3:Y:S01]  /*4170*/  SYNCS.PHASECHK.TRANS64.TRYWAIT P2, [UR7+0x38], R12 ;  /* 0x0000380cff0075a7 */ /* 0x000ee20008041107 */
[----:B------:R-:W-:Y:S04]  /*4180*/  ELECT P4, URZ, PT ;  /* 0x0000000000ff782f */ /* 0x000fe80003880000 */
[----:B------:R-:W-:Y:S11]  /*4190*/  PLOP3.LUT P4, PT, P0, P4, PT, 0xf2, 0x2f ;  /* 0x00000000002f781c */ /* 0x000ff60000789e72 */
[----:B------:R-:W-:Y:S02]  /*41a0*/  @!UPT UIADD3 URZ, UPT, UPT, URZ, URZ, URZ ;  /* 0x000000fffffff290 */ /* 0x000fe4000fffe0ff */
[----:B-1----:R-:W-:Y:S05]  /*41b0*/  @!P4 IADD3 R9, P0, PT, R32, 0x580, RZ ;  /* 0x000005802009c810 */ /* 0x002fea0007f1e0ff */
[----:B--2---:R-:W-:Y:S01]  /*41c0*/  @!P4 IMAD.X R0, RZ, RZ, R33, P0 ;  /* 0x000000ffff00c224 */ /* 0x004fe200000e0621 */
[----:B---3--:R-:W-:Y:S07]  /*41d0*/  @!P2 BRA `(.L_x_70) ;  /* 0x000000600024a947 */ /* 0x008fee0003800000 */
.L_x_138:
[----:B------:R-:W-:Y:S01]  /*41e0*/  @!P4 R2UR UR8, R0 ;  /* 0x000000000008c2ca */ /* 0x000fe200000e0000 */
[----:B------:R-:W-:Y:S01]  /*41f0*/  VOTEU.ALL UP1, P4 ;  /* 0x0000000000ff7886 */ /* 0x000fe20002020000 */
[----:B------:R-:W-:Y:S01]  /*4200*/  @!P4 R2UR UR9, R9 ;  /* 0x000000000909c2ca */ /* 0x000fe200000e0000 */
[----:B------:R-:W-:Y:S01]  /*4210*/  @!P4 IMAD.MOV.U32 R0, RZ, RZ, 0x2000 ;  /* 0x00002000ff00c424 */ /* 0x000fe200078e00ff */
[----:B------:R-:W-:Y:S01]  /*4220*/  UMOV UR10, 0x0 ;  /* 0x00000000000a7882 */ /* 0x000fe20000000000 */
[----:B------:R-:W-:Y:S01]  /*4230*/  UMOV UR11, 0x10000000 ;  /* 0x10000000000b7882 */ /* 0x000fe20000000000 */
[----:B------:R-:W-:Y:S01]  /*4240*/  @!UP1 UIADD3 UR24, UPT, UPT, UR7, 0x200, URZ ;  /* 0x0000020007189890 */ /* 0x000fe2000fffe0ff */
[----:B------:R-:W-:Y:S01]  /*4250*/  @!P4 IADD3 R21, P0, PT, R32, 0x580, RZ ;  /* 0x000005802015c810 */ /* 0x000fe20007f1e0ff */
[----:B------:R-:W-:Y:S01]  /*4260*/  VOTEU.ALL UP1, P4 ;  /* 0x0000000000ff7886 */ /* 0x000fe20002020000 */
[----:B------:R-:W-:Y:S03]  /*4270*/  UMOV UR28, UR36 ;  /* 0x00000024001c7c82 */ /* 0x000fe60008000000 */
[----:B------:R-:W-:Y:S02]  /*4280*/  @!P4 IMAD.X R20, RZ, RZ, R33, P0 ;  /* 0x000000ffff14c224 */ /* 0x000fe400000e0621 */
[----:B------:R-:W-:Y:S01]  /*4290*/  IMAD.U32 R11, RZ, RZ, UR8 ;  /* 0x00000008ff0b7e24 */ /* 0x000fe2000f8e00ff */
[----:B------:R-:W-:Y:S01]  /*42a0*/  UPRMT UR8, UR37, 0x654, UR25 ;  /* 0x0000065425087896 */ /* 0x000fe20008000019 */
[----:B------:R-:W-:Y:S03]  /*42b0*/  IMAD.U32 R10, RZ, RZ, UR9 ;  /* 0x00000009ff0a7e24 */ /* 0x000fe6000f8e00ff */
[----:B------:R-:W-:Y:S02]  /*42c0*/  @!P4 R2UR UR15, R11 ;  /* 0x000000000b0fc2ca */ /* 0x000fe400000e0000 */
[----:B------:R-:W-:Y:S11]  /*42d0*/  @!P4 R2UR UR14, R10 ;  /* 0x000000000a0ec2ca */ /* 0x000ff600000e0000 */
[----:B------:R-:W-:Y:S02]  /*42e0*/  @!UPT UIADD3 URZ, UPT, UPT, URZ, URZ, URZ ;  /* 0x000000fffffff290 */ /* 0x000fe4000fffe0ff */
[----:B------:R2:W-:Y:S01]  /*42f0*/  @!UP1 UTMALDG.3D [UR24], [UR14], desc[UR10] ;  /* 0x00000a180e0095b4 */ /* 0x0005e20008011000 */
[----:B------:R2:W-:Y:S01]  /*4300*/  @!P4 SYNCS.ARRIVE.TRANS64.RED.A0TR RZ, [UR7+0x20], R0 ;  /* 0x00002000ffffc9a7 */ /* 0x0005e20008300407 */
[----:B------:R-:W-:Y:S01]  /*4310*/  SYNCS.ARRIVE.TRANS64.RED.A1T0 RZ, [UR8], RZ ;  /* 0x000000ffffff79a7 */ /* 0x000fe20008100408 */
[----:B------:R-:W3:Y:S02]  /*4320*/  SYNCS.PHASECHK.TRANS64.TRYWAIT P2, [UR7+0x40], R12 ;  /* 0x0000400cff0075a7 */ /* 0x000ee40008041107 */
[----:B--23--:R-:W-:Y:S05]  /*4330*/  @!P2 BRA `(.L_x_71) ;  /* 0x0000005c00e4a947 */ /* 0x00cfea0003800000 */
.L_x_140:
[----:B------:R-:W2:Y:S01]  /*4340*/  LDC.64 R14, c[0x0][0xb10] ;  /* 0x0002c400ff0e7b82 */ /* 0x000ea20000000a00 */
[----:B------:R-:W-:Y:S01]  /*4350*/  @!P4 R2UR UR8, R20 ;  /* 0x000000001408c2ca */ /* 0x000fe200000e0000 */
[----:B------:R-:W-:Y:S01]  /*4360*/  VOTEU.ALL UP1, P4 ;  /* 0x0000000000ff7886 */ /* 0x000fe20002020000 */
[----:B------:R-:W-:Y:S01]  /*4370*/  @!P4 R2UR UR9, R21 ;  /* 0x000000001509c2ca */ /* 0x000fe200000e0000 */
[----:B------:R-:W-:Y:S01]  /*4380*/  UMOV UR10, 0x0 ;  /* 0x00000000000a7882 */ /* 0x000fe20000000000 */
[----:B------:R-:W-:Y:S03]  /*4390*/  UMOV UR11, 0x10000000 ;  /* 0x10000000000b7882 */ /* 0x000fe60000000000 */
[----:B------:R-:W3:Y:S01]  /*43a0*/  LDC.64 R10, c[0x0][0xb18] ;  /* 0x0002c600ff0a7b82 */ /* 0x000ee20000000a00 */
[----:B------:R-:W-:Y:S01]  /*43b0*/  @!UP1 UIADD3 UR18, UPT, UPT, UR26, 0x40, URZ ;  /* 0x000000401a129890 */ /* 0x000fe2000fffe0ff */
[----:B------:R-:W-:Y:S01]  /*43c0*/  @P3 SHF.R.U32.HI R28, RZ, 0x10, R25 ;  /* 0x00000010ff1c3819 */ /* 0x000fe20000011619 */
[----:B------:R-:W-:Y:S01]  /*43d0*/  @!UP1 UIADD3 UR16, UPT, UPT, UR7, 0x2200, URZ ;  /* 0x0000220007109890 */ /* 0x000fe2000fffe0ff */
[----:B------:R-:W-:Y:S01]  /*43e0*/  VIADD R30, R30, 0x1 ;  /* 0x000000011e1e7836 */ /* 0x000fe20000000000 */
[----:B------:R-:W-:Y:S03]  /*43f0*/  VOTEU.ALL UP1, P4 ;  /* 0x0000000000ff7886 */ /* 0x000fe60002020000 */
[----:B------:R-:W5:Y:S01]  /*4400*/  @!P1 LDC R0, c[0x0][0xb20] ;  /* 0x0002c800ff009b82 */ /* 0x000f620000000800 */
[----:B------:R-:W-:Y:S01]  /*4410*/  UMOV UR19, UR27 ;  /* 0x0000001b00137c82 */ /* 0x000fe20008000000 */
[----:B------:R-:W-:Y:S01]  /*4420*/  IMAD.U32 R21, RZ, RZ, UR8 ;  /* 0x00000008ff157e24 */ /* 0x000fe2000f8e00ff */
[----:B------:R-:W-:Y:S05]  /*4430*/  UMOV UR20, UR36 ;  /* 0x0000002400147c82 */ /* 0x000fea0008000000 */
[----:B-1----:R-:W1:Y:S01]  /*4440*/  @!P1 LDC R3, c[0x0][0xb0c] ;  /* 0x0002c300ff039b82 */ /* 0x002e620000000800 */
[----:B------:R-:W-:Y:S01]  /*4450*/  IMAD.U32 R20, RZ, RZ, UR9 ;  /* 0x00000009ff147e24 */ /* 0x000fe2000f8e00ff */
[----:B------:R-:W-:Y:S01]  /*4460*/  UPRMT UR8, UR37, 0x654, UR17 ;  /* 0x0000065425087896 */ /* 0x000fe20008000011 */
[----:B------:R-:W-:Y:S03]  /*4470*/  @!P4 R2UR UR15, R21 ;  /* 0x00000000150fc2ca */ /* 0x000fe600000e0000 */
[----:B------:R-:W-:Y:S01]  /*4480*/  @!P4 R2UR UR14, R20 ;  /* 0x00000000140ec2ca */ /* 0x000fe200000e0000 */
[----:B------:R-:W-:Y:S11]  /*4490*/  @!P4 IMAD.MOV.U32 R20, RZ, RZ, 0x2000 ;  /* 0x00002000ff14c424 */ /* 0x000ff600078e00ff */
[----:B------:R-:W-:Y:S01]  /*44a0*/  @!UPT UIADD3 URZ, UPT, UPT, URZ, URZ, URZ ;  /* 0x000000fffffff290 */ /* 0x000fe2000fffe0ff */
[----:B------:R1:W-:Y:S01]  /*44b0*/  @!UP1 UTMALDG.3D [UR16], [UR14], desc[UR10] ;  /* 0x00000a100e0095b4 */ /* 0x0003e20008011000 */
[----:B------:R1:W-:Y:S02]  /*44c0*/  @!P4 SYNCS.ARRIVE.TRANS64.RED.A0TR RZ, [UR7+0x28], R20 ;  /* 0x00002814ffffc9a7 */ /* 0x0003e40008300407 */
[----:B-1----:R-:W-:Y:S01]  /*44d0*/  @!P1 ISETP.NE.AND P2, PT, R3, 0x1, PT ;  /* 0x000000010300980c */ /* 0x002fe20003f45270 */
[C---:B--2---:R-:W-:Y:S01]  /*44e0*/  @!P1 IMAD.HI.U32 R14, R13.reuse, R14, RZ ;  /* 0x0000000e0d0e9227 */ /* 0x044fe200078e00ff */
[----:B---3--:R-:W-:Y:S03]  /*44f0*/  @!P1 ISETP.NE.AND P0, PT, R10, 0x1, PT ;  /* 0x000000010a00980c */ /* 0x008fe60003f05270 */
[C---:B------:R-:W-:Y:S01]  /*4500*/  @!P1 IMAD.HI.U32 R11, R8.reuse, R11, RZ ;  /* 0x0000000b080b9227 */ /* 0x040fe200078e00ff */
[----:B------:R-:W-:Y:S04]  /*4510*/  @!P1 SHF.R.U32.HI R14, RZ, R15, R14 ;  /* 0x0000000fff0e9219 */ /* 0x000fe8000001160e */
[----:B-----5:R-:W-:Y:S01]  /*4520*/  @!P1 SHF.R.U32.HI R9, RZ, R0, R11 ;  /* 0x00000000ff099219 */ /* 0x020fe2000001160b */
[----:B------:R-:W-:Y:S01]  /*4530*/  SYNCS.ARRIVE.TRANS64.RED.A1T0 RZ, [UR8], RZ ;  /* 0x000000ffffff79a7 */ /* 0x000fe20008100408 */
[----:B------:R-:W-:Y:S02]  /*4540*/  @!P1 SEL R14, R13, R14, !P2 ;  /* 0x0000000e0d0e9207 */ /* 0x000fe40005000000 */
[----:B------:R-:W-:Y:S01]  /*4550*/  @!P1 SEL R9, R8, R9, !P0 ;  /* 0x0000000908099207 */ /* 0x000fe20004000000 */
[----:B------:R-:W1:Y:S04]  /*4560*/  SYNCS.PHASECHK.TRANS64.TRYWAIT P5, [UR7+0x48], R12 ;  /* 0x0000480cff0075a7 */ /* 0x000e6800080a1107 */
[----:B------:R-:W-:Y:S02]  /*4570*/  @!P1 IMAD.IADD R0, R9, 0x1, -R14 ;  /* 0x0000000109009824 */ /* 0x000fe400078e0a0e */
[----:B------:R-:W-:Y:S02]  /*4580*/  @!P1 IMAD.IADD R9, R14, 0x1, -R9 ;  /* 0x000000010e099824 */ /* 0x000fe400078e0a09 */
[----:B------:R-:W-:Y:S02]  /*4590*/  @!P1 IMAD R13, R0, R3, R13 ;  /* 0x00000003000d9224 */ /* 0x000fe400078e020d */
[----:B------:R-:W-:Y:S01]  /*45a0*/  @!P1 IMAD R8, R9, R10, R8 ;  /* 0x0000000a09089224 */ /* 0x000fe200078e0208 */
[----:B-1----:R-:W-:Y:S06]  /*45b0*/  @!P5 BRA `(.L_x_72) ;  /* 0x0000005c005cd947 */ /* 0x002fec0003800000 */
.L_x_142:
[----:B-1----:R-:W-:Y:S01]  /*45c0*/  @!P4 IADD3 R3, P0, PT, R32, 0x580, RZ ;  /* 0x000005802003c810 */ /* 0x002fe20007f1e0ff */
[----:B------:R-:W-:Y:S01]  /*45d0*/  VOTEU.ALL UP1, P4 ;  /* 0x0000000000ff7886 */ /* 0x000fe20002020000 */
[----:B------:R-:W-:Y:S01]  /*45e0*/  UMOV UR18, 0x0 ;  /* 0x0000000000127882 */ /* 0x000fe20000000000 */
[----:B------:R-:W-:Y:S01]  /*45f0*/  UMOV UR19, 0x10000000 ;  /* 0x1000000000137882 */ /* 0x000fe20000000000 */
[----:B------:R-:W-:Y:S01]  /*4600*/  @!P4 R2UR UR9, R3 ;  /* 0x000000000309c2ca */ /* 0x000fe200000e0000 */
[----:B------:R-:W-:Y:S01]  /*4610*/  @!P4 IMAD.X R0, RZ, RZ, R33, P0 ;  /* 0x000000ffff00c224 */ /* 0x000fe200000e0621 */
[----:B------:R-:W-:Y:S01]  /*4620*/  @!UP1 UIADD3 UR10, UPT, UPT, UR26, 0x80, URZ ;  /* 0x000000801a0a9890 */ /* 0x000fe2000fffe0ff */
[----:B------:R-:W-:Y:S01]  /*4630*/  ISETP.NE.AND P0, PT, R30, 0x2, PT ;  /* 0x000000021e00780c */ /* 0x000fe20003f05270 */
[----:B------:R-:W-:Y:S01]  /*4640*/  UMOV UR11, UR27 ;  /* 0x0000001b000b7c82 */ /* 0x000fe20008000000 */
[----:B------:R-:W-:Y:S01]  /*4650*/  UMOV UR12, UR36 ;  /* 0x00000024000c7c82 */ /* 0x000fe20008000000 */
[----:B------:R-:W-:Y:S01]  /*4660*/  @!P4 R2UR UR8, R0 ;  /* 0x000000000008c2ca */ /* 0x000fe200000e0000 */
[----:B------:R-:W-:Y:S01]  /*4670*/  IMAD.IADD R20, R8, 0x1, R143 ;  /* 0x0000000108147824 */ /* 0x000fe200078e028f */
[----:B------:R-:W-:Y:S01]  /*4680*/  @P3 R2UR UR36, R28 ;  /* 0x000000001c2432ca */ /* 0x000fe200000e0000 */
[----:B------:R-:W-:Y:S01]  /*4690*/  IMAD.IADD R21, R13, 0x1, R150 ;  /* 0x000000010d157824 */ /* 0x000fe200078e0296 */
[----:B------:R-:W-:Y:S02]  /*46a0*/  SEL R0, RZ, 0x1, P0 ;  /* 0x00000001ff007807 */ /* 0x000fe40000000000 */
[----:B------:R-:W-:Y:S01]  /*46b0*/  LOP3.LUT R31, R31, 0x1, RZ, 0x3c, !PT ;  /* 0x000000011f1f7812 */ /* 0x000fe200078e3cff */
[----:B------:R-:W-:Y:S01]  /*46c0*/  IMAD.U32 R10, RZ, RZ, UR9 ;  /* 0x00000009ff0a7e24 */ /* 0x000fe2000f8e00ff */
[----:B------:R-:W-:Y:S01]  /*46d0*/  @!UP1 UIADD3 UR9, UPT, UPT, UR7, 0x30, URZ ;  /* 0x0000003007099890 */ /* 0x000fe2000fffe0ff */
[----:B------:R-:W-:Y:S02]  /*46e0*/  LOP3.LUT R29, R29, R0, RZ, 0x3c, !PT ;  /* 0x000000001d1d7212 */ /* 0x000fe400078e3cff */
[----:B------:R-:W-:Y:S02]  /*46f0*/  SEL R30, R30, RZ, P0 ;  /* 0x000000ff1e1e7207 */ /* 0x000fe40000000000 */
[----:B------:R-:W-:Y:S01]  /*4700*/  IMAD.U32 R11, RZ, RZ, UR8 ;  /* 0x00000008ff0b7e24 */ /* 0x000fe2000f8e00ff */
[----:B------:R-:W-:Y:S01]  /*4710*/  @!P4 R2UR UR14, R10 ;  /* 0x000000000a0ec2ca */ /* 0x000fe200000e0000 */
[----:B------:R-:W-:Y:S01]  /*4720*/  @!UP1 UIADD3 UR8, UPT, UPT, UR7, 0x4200, URZ ;  /* 0x0000420007089890 */ /* 0x000fe2000fffe0ff */
[----:B------:R-:W-:Y:S02]  /*4730*/  VOTEU.ALL UP1, P4 ;  /* 0x0000000000ff7886 */ /* 0x000fe40002020000 */
[----:B------:R-:W-:Y:S11]  /*4740*/  @!P4 R2UR UR15, R11 ;  /* 0x000000000b0fc2ca */ /* 0x000ff600000e0000 */
[----:B------:R-:W-:Y:S02]  /*4750*/  @!UPT UIADD3 URZ, UPT, UPT, URZ, URZ, URZ ;  /* 0x000000fffffff290 */ /* 0x000fe4000fffe0ff */
[----:B------:R2:W-:Y:S01]  /*4760*/  @!UP1 UTMALDG.3D [UR8], [UR14], desc[UR18] ;  /* 0x000012080e0095b4 */ /* 0x0005e20008011000 */
[----:B------:R2:W-:Y:S01]  /*4770*/  @!P4 SYNCS.ARRIVE.TRANS64.RED.A0TR RZ, [UR7+0x30], R23 ;  /* 0x00003017ffffc9a7 */ /* 0x0005e20008300407 */
[----:B------:R-:W-:Y:S01]  /*4780*/  UPLOP3.LUT UP1, UPT, UPT, UPT, UPT, 0x80, 0x8 ;  /* 0x000000000008789c */ /* 0x000fe20003f2f070 */
[----:B------:R-:W-:Y:S01]  /*4790*/  SYNCS.ARRIVE.TRANS64.RED.A1T0 RZ, [UR13], RZ ;  /* 0x000000ffffff79a7 */ /* 0x000fe2000810040d */
[----:B------:R-:W-:Y:S09]  /*47a0*/  @P3 BRA `(.L_x_73) ;  /* 0xfffffff000f03947 */ /* 0x000ff2000383ffff */
[----:B------:R-:W-:-:S04]  /*47b0*/  SHF.L.U32 R3, R31, 0x1f, RZ ;  /* 0x0000001f1f037819 */ /* 0x000fc800000006ff */
[----:B------:R-:W1:Y:S02]  /*47c0*/  SYNCS.PHASECHK.TRANS64.TRYWAIT P0, [UR7+0x38], R3 ;  /* 0x00003803ff0075a7 */ /* 0x000e640008001107 */
[----:B-1----:R-:W-:Y:S05]  /*47d0*/  @!P0 BRA `(.L_x_74) ;  /* 0x0000005800ec8947 */ /* 0x002fea0003800000 */
.L_x_144:
[----:B------:R-:W3:Y:S02]  /*47e0*/  SYNCS.PHASECHK.TRANS64.TRYWAIT P0, [UR7+0x40], R3 ;  /* 0x00004003ff0075a7 */ /* 0x000ee40008001107 */
[----:B---3--:R-:W-:Y:S05]  /*47f0*/  @!P0 BRA `(.L_x_75) ;  /* 0x0000005800fc8947 */ /* 0x008fea0003800000 */
.L_x_146:
[----:B-1----:R-:W-:-:S07]  /*4800*/  MOV R0, UR7 ;  /* 0x0000000700007c02 */ /* 0x002fce0008000f00 */
.L_x_76:
[----:B-1----:R-:W-:-:S04]  /*4810*/  SHF.L.U32 R3, R31, 0x1f, RZ ;  /* 0x0000001f1f037819 */ /* 0x002fc800000006ff */
[----:B------:R1:W3:Y:S03]  /*4820*/  SYNCS.PHASECHK.TRANS64.TRYWAIT P0, [R0+URZ+0x48], R3 ;  /* 0x00004803000075a7 */ /* 0x0002e600080011ff */
[----:B---3--:R-:W-:Y:S05]  /*4830*/  @!P0 NANOSLEEP.SYNCS 0x989680 ;  /* 0x009896800000895d */ /* 0x008fea0003900000 */
[----:B------:R-:W3:Y:S02]  /*4840*/  @!P0 SYNCS.PHASECHK.TRANS64 P0, [R0+URZ+0x48], R3 ;  /* 0x00004803000085a7 */ /* 0x000ee400080010ff */
[----:B--23--:R-:W-:Y:S05]  /*4850*/  @P0 EXIT ;  /* 0x000000000000094d */ /* 0x00cfea0003800000 */
[----:B------:R-:W-:Y:S05]  /*4860*/  BRA `(.L_x_76) ;  /* 0xfffffffc00e87947 */ /* 0x000fea000383ffff */
.L_x_63:
[----:B------:R-:W-:-:S06]  /*4870*/  UISETP.GE.AND UP1, UPT, UR8, 0x4, UPT ;  /* 0x000000040800788c */ /* 0x000fcc000bf26270 */
[----:B------:R-:W-:-:S13]  /*4880*/  PLOP3.LUT P0, PT, PT, PT, UP1, 0x80, 0x8 ;  /* 0x000000000008781c */ /* 0x000fda0003f0f018 */
[----:B------:R-:W-:Y:S05]  /*4890*/  @!P0 EXIT ;  /* 0x000000000000894d */ /* 0x000fea0003800000 */
[----:B------:R-:W-:Y:S01]  /*48a0*/  BAR.SYNC.DEFER_BLOCKING 0x6, 0xa0 ;  /* 0x0182800000007b1d */ /* 0x000fe20000010000 */
[C---:B------:R-:W-:Y:S01]  /*48b0*/  IMAD.U32 R2, R165.reuse, 0x10000, RZ ;  /* 0x00010000a5027824 */ /* 0x040fe200078e00ff */
[C---:B------:R-:W-:Y:S01]  /*48c0*/  R2P PR, R165.reuse, 0x6 ;  /* 0x00000006a5007804 */ /* 0x040fe20000000000 */
[C---:B------:R-:W-:Y:S01]  /*48d0*/  IMAD.SHL.U32 R5, R165.reuse, 0x40, RZ ;  /* 0x00000040a5057824 */ /* 0x040fe200078e00ff */
[----:B------:R-:W-:Y:S01]  /*48e0*/  CS2R R160, SRZ ;  /* 0x0000000000a07805 */ /* 0x000fe2000001ff00 */
[----:B------:R-:W-:Y:S01]  /*48f0*/  IMAD.MOV.U32 R163, RZ, RZ, 0x20 ;  /* 0x00000020ffa37424 */ /* 0x000fe200078e00ff */
[----:B------:R-:W-:Y:S02]  /*4900*/  UMOV UR49, 0x400 ;  /* 0x0000040000317882 */ /* 0x000fe40000000000 */
[----:B------:R-:W1:Y:S01]  /*4910*/  LDC R155, c[0x0][0x370] ;  /* 0x0000dc00ff9b7b82 */ /* 0x000e620000000800 */
[----:B------:R-:W-:Y:S01]  /*4920*/  ULEA UR49, UR37, UR49, 0x18 ;  /* 0x0000003125317291 */ /* 0x000fe2000f8ec0ff */
[----:B------:R-:W-:Y:S01]  /*4930*/  LOP3.LUT R2, R2, 0x600000, RZ, 0xc0, !PT ;  /* 0x0060000002027812 */ /* 0x000fe200078ec0ff */
[----:B------:R-:W-:Y:S01]  /*4940*/  IMAD.SHL.U32 R152, R165, 0x8, RZ ;  /* 0x00000008a5987824 */ /* 0x000fe200078e00ff */
[----:B------:R-:W-:Y:S01]  /*4950*/  LOP3.LUT R7, R5, 0x180, RZ, 0xc0, !PT ;  /* 0x0000018005077812 */ /* 0x000fe200078ec0ff */
[----:B------:R-:W-:Y:S01]  /*4960*/  IMAD.MOV.U32 R164, RZ, RZ, 0x10 ;  /* 0x00000010ffa47424 */ /* 0x000fe200078e00ff */
[----:B------:R-:W-:Y:S01]  /*4970*/  SEL R163, R163, 0xffffffe0, !P2 ;  /* 0xffffffe0a3a37807 */ /* 0x000fe20005000000 */
[----:B------:R-:W-:Y:S01]  /*4980*/  IMAD.MOV.U32 R79, RZ, RZ, RZ ;  /* 0x000000ffff4f7224 */ /* 0x000fe200078e00ff */
[----:B------:R-:W2:Y:S01]  /*4990*/  LDC R74, c[0x0][0xb0c] ;  /* 0x0002c300ff4a7b82 */ /* 0x000ea20000000800 */
[----:B------:R-:W-:Y:S01]  /*49a0*/  LOP3.LUT R152, R7, 0x30, R152, 0xf8, !PT ;  /* 0x0000003007987812 */ /* 0x000fe200078ef898 */
[----:B------:R-:W-:Y:S01]  /*49b0*/  IMAD.MOV.U32 R167, RZ, RZ, RZ ;  /* 0x000000ffffa77224 */ /* 0x000fe200078e00ff */
[----:B------:R-:W-:-:S02]  /*49c0*/  SEL R164, R164, 0xfffffff0, !P1 ;  /* 0xfffffff0a4a47807 */ /* 0x000fc40004800000 */
[----:B------:R-:W-:Y:S02]  /*49d0*/  CS2R R158, SRZ ;  /* 0x00000000009e7805 */ /* 0x000fe4000001ff00 */
[----:B------:R-:W-:Y:S01]  /*49e0*/  LOP3.LUT R152, R152, 0x1e40, R5, 0xf8, !PT ;  /* 0x00001e4098987812 */ /* 0x000fe200078ef805 */
[----:B------:R-:W4:Y:S01]  /*49f0*/  LDCU.64 UR52, c[0x0][0x348] ;  /* 0x00006900ff3477ac */ /* 0x000f220008000a00 */
[----:B------:R-:W-:Y:S01]  /*4a00*/  LOP3.LUT R165, R165, 0x60, RZ, 0xc0, !PT ;  /* 0x00000060a5a57812 */ /* 0x000fe200078ec0ff */
[----:B------:R-:W1:Y:S01]  /*4a10*/  LDC R154, c[0x0][0xb20] ;  /* 0x0002c800ff9a7b82 */ /* 0x000e620000000800 */
[----:B------:R-:W3:Y:S01]  /*4a20*/  LDS R3, [UR49+0xf0] ;  /* 0x0000f031ff037984 */ /* 0x000ee20008000800 */
[----:B------:R-:W1:Y:S01]  /*4a30*/  LDCU.64 UR38, c[0x0][0x888] ;  /* 0x00011100ff2677ac */ /* 0x000e620008000a00 */
[----:B------:R-:W1:Y:S05]  /*4a40*/  LDCU.64 UR44, c[0x0][0x890] ;  /* 0x00011200ff2c77ac */ /* 0x000e6a0008000a00 */
[----:B------:R-:W1:Y:S01]  /*4a50*/  LDC R73, c[0x0][0xb30] ;  /* 0x0002cc00ff497b82 */ /* 0x000e620000000800 */
[----:B------:R-:W-:-:S02]  /*4a60*/  UIADD3 UR48, UPT, UPT, UR49, 0x200, URZ ;  /* 0x0000020031307890 */ /* 0x000fc4000fffe0ff */
[----:B------:R-:W-:Y:S01]  /*4a70*/  UIADD3 UR50, UPT, UPT, UR49, 0x6200, URZ ;  /* 0x0000620031327890 */ /* 0x000fe2000fffe0ff */
[----:B------:R-:W-:-:S04]  /*4a80*/  UMOV UR54, URZ ;  /* 0x000000ff00367c82 */ /* 0x000fc80008000000 */
[----:B------:R-:W1:Y:S08]  /*4a90*/  LDC.64 R148, c[0x0][0xb10] ;  /* 0x0002c400ff947b82 */ /* 0x000e700000000a00 */
[----:B------:R-:W1:Y:S08]  /*4aa0*/  LDC.64 R70, c[0x0][0xb18] ;  /* 0x0002c600ff467b82 */ /* 0x000e700000000a00 */
[----:B------:R-:W1:Y:S08]  /*4ab0*/  LDC.64 R68, c[0x0][0xb28] ;  /* 0x0002ca00ff447b82 */ /* 0x000e700000000a00 */
[----:B------:R-:W1:Y:S01]  /*4ac0*/  LDC.64 R146, c[0x0][0x8b0] ;  /* 0x00022c00ff927b82 */ /* 0x000e620000000a00 */
[----:B---3--:R-:W-:Y:S01]  /*4ad0*/  IMAD.IADD R2, R3, 0x1, R2 ;  /* 0x0000000103027824 */ /* 0x008fe200078e0202 */
[----:B------:R-:W-:-:S04]  /*4ae0*/  SHF.R.S32.HI R3, RZ, 0x4, R163 ;  /* 0x00000004ff037819 */ /* 0x000fc800000114a3 */
[----:B------:R-:W-:Y:S02]  /*4af0*/  LEA.HI.SX32 R162, R164, R3, 0x1c ;  /* 0x00000003a4a27211 */ /* 0x000fe400078fe2ff */
[----:B------:R-:W3:Y:S08]  /*4b00*/  LDC.64 R144, c[0x0][0x8a8] ;  /* 0x00022a00ff907b82 */ /* 0x000ef00000000a00 */
[----:B--2-4-:R-:W1:Y:S02]  /*4b10*/  LDC R156, c[0x0][0x374] ;  /* 0x0000dd00ff9c7b82 */ /* 0x014e640000000800 */
.L_x_115:
[C---:B------:R-:W-:Y:S02]  /*4b20*/  LEA R0, R167.reuse, UR49, 0x3 ;  /* 0x00000031a7007c11 */ /* 0x040fe4000f8e18ff */
[----:B------:R-:W-:Y:S02]  /*4b30*/  SHF.L.U32 R3, R160, 0x1f, RZ ;  /* 0x0000001fa0037819 */ /* 0x000fe400000006ff */
[----:B------:R-:W-:Y:S02]  /*4b40*/  LEA R16, R167, UR49, 0x4 ;  /* 0x00000031a7107c11 */ /* 0x000fe4000f8e20ff */
[----:B------:R-:W2:Y:S02]  /*4b50*/  SYNCS.PHASECHK.TRANS64.TRYWAIT P0, [R0+URZ+0x60], R3 ;  /* 0x00006003000075a7 */ /* 0x000ea400080011ff */
[----:B--2---:R-:W-:Y:S05]  /*4b60*/  @!P0 BRA `(.L_x_77) ;  /* 0x0000005800388947 */ /* 0x004fea0003800000 */
.L_x_147:
[----:B------:R-:W4:Y:S01]  /*4b70*/  LDC.64 R14, c[0x0][0xb10] ;  /* 0x0002c400ff0e7b82 */ /* 0x000f220000000a00 */
[----:B------:R-:W3:Y:S01]  /*4b80*/  LDS.128 R16, [R16+0xd0] ;  /* 0x0000d00010107984 */ /* 0x000ee20000000c00 */
[----:B-1----:R-:W-:Y:S01]  /*4b90*/  ISETP.NE.AND P1, PT, R73, 0x1, PT ;  /* 0x000000014900780c */ /* 0x002fe20003f25270 */
[----:B--2---:R-:W-:Y:S01]  /*4ba0*/  VIADD R0, R0, 0x70 ;  /* 0x0000007000007836 */ /* 0x004fe20000000000 */
[----:B------:R-:W-:Y:S04]  /*4bb0*/  ISETP.GE.AND P0, PT, R72, 0x1, PT ;  /* 0x000000014800780c */ /* 0x000fe80003f06270 */
[----:B------:R-:W1:Y:S01]  /*4bc0*/  LDC.64 R12, c[0x0][0xb18] ;  /* 0x0002c600ff0c7b82 */ /* 0x000e620000000a00 */
[----:B------:R-:W-:Y:S01]  /*4bd0*/  PRMT R0, RZ, 0x654, R0 ;  /* 0x00000654ff007816 */ /* 0x000fe20000000000 */
[----:B------:R-:W-:Y:S01]  /*4be0*/  @!PT LDS RZ, [RZ] ;  /* 0x00000000fffff984 */ /* 0x000fe20000000800 */
[----:B------:R-:W-:Y:S01]  /*4bf0*/  @!PT LDS RZ, [RZ] ;  /* 0x00000000fffff984 */ /* 0x000fe20000000800 */
[----:B------:R-:W-:Y:S01]  /*4c00*/  @!PT LDS RZ, [RZ] ;  /* 0x00000000fffff984 */ /* 0x000fe20000000800 */
[----:B------:R-:W-:Y:S01]  /*4c10*/  @!PT LDS RZ, [RZ] ;  /* 0x00000000fffff984 */ /* 0x000fe20000000800 */
[----:B------:R2:W-:Y:S06]  /*4c20*/  MEMBAR.ALL.CTA ;  /* 0x0000000000007992 */ /* 0x0005ec0000008000 */
[----:B--2---:R-:W2:Y:S01]  /*4c30*/  FENCE.VIEW.ASYNC.S ;  /* 0x00000000000073c6 */ /* 0x004ea20000000000 */
[----:B------:R-:W1:Y:S08]  /*4c40*/  @!P1 LDC R11, c[0x0][0xb20] ;  /* 0x0002c800ff0b9b82 */ /* 0x000e700000000800 */
[----:B------:R-:W1:Y:S01]  /*4c50*/  @!P1 LDC R10, c[0x0][0xb0c] ;  /* 0x0002c300ff0a9b82 */ /* 0x000e620000000800 */
[----:B--2---:R2:W-:Y:S01]  /*4c60*/  SYNCS.ARRIVE.TRANS64.RED.A1T0 RZ, [R0+URZ], RZ ;  /* 0x000000ff00ff79a7 */ /* 0x0045e200081004ff */
[----:B---3--:R-:W-:Y:S04]  /*4c70*/  LOP3.LUT P4, RZ, R18, 0x1, RZ, 0xc0, !PT ;  /* 0x0000000112ff7812 */ /* 0x008fe8000788c0ff */
[----:B------:R-:W-:Y:S09]  /*4c80*/  P2R R166, PR, RZ, 0x10 ;  /* 0x00000010ffa67803 */ /* 0x000ff20000000000 */
[----:B------:R-:W-:Y:S02]  /*4c90*/  @P4 MOV R77, R16 ;  /* 0x00000010004d4202 */ /* 0x000fe40000000f00 */
[----:B------:R-:W-:Y:S01]  /*4ca0*/  @P4 LOP3.LUT R75, R17, 0xffff, RZ, 0xc0, !PT ;  /* 0x0000ffff114b4812 */ /* 0x000fe200078ec0ff */
[----:B--2-4-:R-:W-:Y:S06]  /*4cb0*/  @!P0 BRA `(.L_x_78) ;  /* 0x0000000000a48947 */ /* 0x014fec0003800000 */
[----:B------:R-:W-:Y:S01]  /*4cc0*/  IMAD.HI.U32 R23, R156, R71, RZ ;  /* 0x000000479c177227 */ /* 0x000fe200078e00ff */
[----:B------:R-:W-:Y:S02]  /*4cd0*/  ISETP.NE.AND P0, PT, R70, 0x1, PT ;  /* 0x000000014600780c */ /* 0x000fe40003f05270 */
[----:B------:R-:W-:Y:S01]  /*4ce0*/  ISETP.NE.AND P2, PT, R72, 0x1, PT ;  /* 0x000000014800780c */ /* 0x000fe20003f45270 */
[----:B------:R-:W-:Y:S01]  /*4cf0*/  IMAD.HI.U32 R22, R155, R148, RZ ;  /* 0x000000949b167227 */ /* 0x000fe200078e00ff */
[----:B------:R-:W-:Y:S02]  /*4d00*/  SHF.R.U32.HI R23, RZ, R154, R23 ;  /* 0x0000009aff177219 */ /* 0x000fe40000011617 */
[----:B------:R-:W-:Y:S01]  /*4d10*/  ISETP.NE.AND P3, PT, R74, 0x1, PT ;  /* 0x000000014a00780c */ /* 0x000fe20003f65270 */
[----:B------:R-:W-:Y:S01]  /*4d20*/  IMAD.HI.U32 R26, R77, R148, RZ ;  /* 0x000000944d1a7227 */ /* 0x000fe200078e00ff */
[----:B------:R-:W-:Y:S02]  /*4d30*/  SHF.R.U32.HI R22, RZ, R149, R22 ;  /* 0x00000095ff167219 */ /* 0x000fe40000011616 */
[----:B------:R-:W-:Y:S01]  /*4d40*/  SEL R3, R156, R23, !P0 ;  /* 0x000000179c037207 */ /* 0x000fe20004000000 */
[----:B------:R-:W-:Y:S01]  /*4d50*/  IMAD.HI.U32 R23, R75, R71, RZ ;  /* 0x000000474b177227 */ /* 0x000fe200078e00ff */
[----:B------:R-:W-:Y:S02]  /*4d60*/  SEL R7, R155, R22, !P3 ;  /* 0x000000169b077207 */ /* 0x000fe40005800000 */
[----:B------:R-:W-:Y:S01]  /*4d70*/  SHF.R.U32.HI R26, RZ, R149, R26 ;  /* 0x00000095ff1a7219 */ /* 0x000fe2000001161a */
[-C--:B------:R-:W-:Y:S04]  /*4d80*/  IMAD.HI.U32 R22, R3, R68.reuse, RZ ;  /* 0x0000004403167227 */ /* 0x080fe800078e00ff */
[----:B------:R-:W-:Y:S01]  /*4d90*/  IMAD.HI.U32 R24, R7, R68, RZ ;  /* 0x0000004407187227 */ /* 0x000fe200078e00ff */
[-C--:B------:R-:W-:Y:S02]  /*4da0*/  @P2 SHF.R.U32.HI R3, RZ, R69.reuse, R22 ;  /* 0x00000045ff032219 */ /* 0x080fe40000011616 */
[----:B------:R-:W-:Y:S02]  /*4db0*/  SHF.R.U32.HI R22, RZ, R154, R23 ;  /* 0x0000009aff167219 */ /* 0x000fe40000011617 */
[----:B------:R-:W-:Y:S01]  /*4dc0*/  @P2 SHF.R.U32.HI R7, RZ, R69, R24 ;  /* 0x00000045ff072219 */ /* 0x000fe20000011618 */
[C---:B------:R-:W-:Y:S01]  /*4dd0*/  IMAD R4, R72.reuse, R3, RZ ;  /* 0x0000000348047224 */ /* 0x040fe200078e02ff */
[----:B------:R-:W-:Y:S02]  /*4de0*/  SEL R5, R75, R22, !P0 ;  /* 0x000000164b057207 */ /* 0x000fe40004000000 */
[----:B------:R-:W-:Y:S01]  /*4df0*/  SEL R3, R77, R26, !P3 ;  /* 0x0000001a4d037207 */ /* 0x000fe20005800000 */
[----:B------:R-:W-:Y:S01]  /*4e00*/  IMAD R6, R72, R7, RZ ;  /* 0x0000000748067224 */ /* 0x000fe200078e02ff */
[C---:B------:R-:W-:Y:S01]  /*4e10*/  ISETP.GE.AND P0, PT, R5.reuse, R4, PT ;  /* 0x000000040500720c */ /* 0x040fe20003f06270 */
[----:B------:R-:W-:Y:S03]  /*4e20*/  IMAD.HI.U32 R8, R5, R68, RZ ;  /* 0x0000004405087227 */ /* 0x000fe600078e00ff */
[----:B------:R-:W-:Y:S01]  /*4e30*/  ISETP.GE.OR P0, PT, R3, R6, P0 ;  /* 0x000000060300720c */ /* 0x000fe20000706670 */
[----:B------:R-:W-:Y:S01]  /*4e40*/  IMAD.MOV R6, RZ, RZ, -R3 ;  /* 0x000000ffff067224 */ /* 0x000fe200078e0a03 */
[-C--:B------:R-:W-:Y:S03]  /*4e50*/  SHF.R.U32.HI R8, RZ, R69.reuse, R8 ;  /* 0x00000045ff087219 */ /* 0x080fe60000011608 */
[----:B------:R-:W-:Y:S01]  /*4e60*/  IMAD R77, R74, R6, R77 ;  /* 0x000000064a4d7224 */ /* 0x000fe200078e024d */
[----:B------:R-:W-:Y:S05]  /*4e70*/  SEL R9, R5, R8, !P2 ;  /* 0x0000000805097207 */ /* 0x000fea0005000000 */
[----:B------:R-:W-:Y:S02]  /*4e80*/  IMAD.MOV R8, RZ, RZ, -R9 ;  /* 0x000000ffff087224 */ /* 0x000fe400078e0a09 */
[C---:B------:R-:W-:Y:S04]  /*4e90*/  @!P0 IMAD.HI.U32 R4, R3.reuse, R68, RZ ;  /* 0x0000004403048227 */ /* 0x040fe800078e00ff */
[----:B------:R-:W-:Y:S01]  /*4ea0*/  IMAD R8, R72, R8, R5 ;  /* 0x0000000848087224 */ /* 0x000fe200078e0205 */
[----:B------:R-:W-:Y:S04]  /*4eb0*/  @!P0 SHF.R.U32.HI R4, RZ, R69, R4 ;  /* 0x00000045ff048219 */ /* 0x000fe80000011604 */
[----:B------:R-:W-:Y:S02]  /*4ec0*/  @!P0 SEL R0, R3, R4, !P2 ;  /* 0x0000000403008207 */ /* 0x000fe40005000000 */
[----:B------:R-:W-:Y:S02]  /*4ed0*/  IADD3 R4, PT, PT, -R5, RZ, RZ ;  /* 0x000000ff05047210 */ /* 0x000fe40007ffe1ff */
[----:B------:R-:W-:Y:S01]  /*4ee0*/  @!P0 IADD3 R9, PT, PT, R9, -R0, RZ ;  /* 0x8000000009098210 */ /* 0x000fe20007ffe0ff */
[----:B------:R-:W-:Y:S02]  /*4ef0*/  @!P0 IMAD R0, R7, R8, R0 ;  /* 0x0000000807008224 */ /* 0x000fe400078e0200 */
[----:B------:R-:W-:Y:S02]  /*4f00*/  IMAD R75, R70, R4, R75 ;  /* 0x00000004464b7224 */ /* 0x000fe400078e024b */
[----:B------:R-:W-:Y:S02]  /*4f10*/  @!P0 IMAD R5, R9, R72, R3 ;  /* 0x0000004809058224 */ /* 0x000fe400078e0203 */
[----:B------:R-:W-:Y:S04]  /*4f20*/  @!P0 IMAD.MOV.U32 R3, RZ, RZ, R0 ;  /* 0x000000ffff038224 */ /* 0x000fe800078e0000 */
[----:B------:R-:W-:Y:S02]  /*4f30*/  IMAD R77, R3, R74, R77 ;  /* 0x0000004a034d7224 */ /* 0x000fe400078e024d */
[----:B------:R-:W-:Y:S07]  /*4f40*/  IMAD R75, R5, R70, R75 ;  /* 0x00000046054b7224 */ /* 0x000fee00078e024b */
.L_x_78:
[----:B-1----:R-:W-:Y:S01]  /*4f50*/  @!P1 ISETP.NE.AND P0, PT, R12, 0x1, PT ;  /* 0x000000010c00980c */ /* 0x002fe20003f05270 */
[----:B------:R-:W-:Y:S01]  /*4f60*/  @!P1 IMAD.HI.U32 R4, R75, R13, RZ ;  /* 0x0000000d4b049227 */ /* 0x000fe200078e00ff */
[----:B------:R-:W-:Y:S01]  /*4f70*/  @!P1 ISETP.NE.AND P2, PT, R10, 0x1, PT ;  /* 0x000000010a00980c */ /* 0x000fe20003f45270 */
[----:B------:R-:W-:Y:S01]  /*4f80*/  ULOP3.LUT UP0, URZ, UR48, 0x1b0, URZ, 0xc0, !UPT ;  /* 0x000001b030ff7892 */ /* 0x000fe2000f80c0ff */
[----:B------:R-:W-:Y:S01]  /*4f90*/  R2UR UR42, R21 ;  /* 0x00000000152a72ca */ /* 0x000fe200000e0000 */
[----:B------:R-:W-:Y:S01]  /*4fa0*/  @!P1 IMAD.HI.U32 R0, R77, R14, RZ ;  /* 0x0000000e4d009227 */ /* 0x000fe200078e00ff */
[----:B------:R-:W-:Y:S02]  /*4fb0*/  @!P1 SHF.R.U32.HI R4, RZ, R11, R4 ;  /* 0x0000000bff049219 */ /* 0x000fe40000011604 */
[----:B------:R-:W-:Y:S01]  /*4fc0*/  R2UR UR41, R20 ;  /* 0x00000000142972ca */ /* 0x000fe200000e0000 */
[----:B------:R-:W-:Y:S01]  /*4fd0*/  VIADD R167, R167, 0x1 ;  /* 0x00000001a7a77836 */ /* 0x000fe20000000000 */
[----:B------:R-:W-:Y:S02]  /*4fe0*/  @!P1 SHF.R.U32.HI R0, RZ, R15, R0 ;  /* 0x0000000fff009219 */ /* 0x000fe40000011600 */
[----:B------:R-:W-:Y:S02]  /*4ff0*/  @!P1 SEL R3, R75, R4, !P0 ;  /* 0x000000044b039207 */ /* 0x000fe40004000000 */
[----:B------:R-:W-:Y:S02]  /*5000*/  @!P1 SEL R4, R77, R0, !P2 ;  /* 0x000000004d049207 */ /* 0x000fe40005000000 */
[----:B------:R-:W-:Y:S01]  /*5010*/  @P4 SHF.R.U32.HI R157, RZ, 0x10, R17 ;  /* 0x00000010ff9d4819 */ /* 0x000fe20000011611 */
[----:B------:R-:W-:Y:S02]  /*5020*/  USHF.L.U32 UR42, UR42, 0x7, URZ ;  /* 0x000000072a2a7899 */ /* 0x000fe400080006ff */
[----:B------:R-:W-:Y:S02]  /*5030*/  @!P1 IMAD.IADD R0, R3, 0x1, -R4 ;  /* 0x0000000103009824 */ /* 0x000fe400078e0a04 */
[----:B------:R-:W-:Y:S01]  /*5040*/  @!P1 IMAD.IADD R3, R4, 0x1, -R3 ;  /* 0x0000000104039824 */ /* 0x000fe200078e0a03 */
[----:B------:R-:W-:Y:S01]  /*5050*/  UIMAD UR41, UR41, 0xc0, URZ ;  /* 0x000000c0292978a4 */ /* 0x000fe2000f8e02ff */
[----:B------:R-:W-:Y:S02]  /*5060*/  @!P1 IMAD R77, R0, R10, R77 ;  /* 0x0000000a004d9224 */ /* 0x000fe400078e024d */
[----:B------:R-:W-:Y:S01]  /*5070*/  @!P1 IMAD R75, R3, R12, R75 ;  /* 0x0000000c034b9224 */ /* 0x000fe200078e024b */
[----:B------:R-:W-:Y:S08]  /*5080*/  BRA.U !UP0, `(.L_x_79) ;  /* 0x0000000108407547 */ /* 0x000ff0000b800000 */
[----:B------:R-:W1:Y:S01]  /*5090*/  LDCU.64 UR8, c[0x4][0x88] ;  /* 0x01001100ff0877ac */ /* 0x000e620008000a00 */
[----:B------:R-:W-:Y:S01]  /*50a0*/  MOV R15, 0x0 ;  /* 0x00000000000f7802 */ /* 0x000fe20000000f00 */
[----:B------:R-:W-:Y:S02]  /*50b0*/  HFMA2 R12, -RZ, RZ, 0, 5.9604644775390625e-08 ;  /* 0x00000001ff0c7431 */ /* 0x000fe400000001ff */
[----:B------:R-:W-:Y:S02]  /*50c0*/  IMAD.MOV.U32 R8, RZ, RZ, 0x70 ;  /* 0x00000070ff087424 */ /* 0x000fe400078e00ff */
[----:B------:R-:W-:Y:S01]  /*50d0*/  IMAD.MOV.U32 R13, RZ, RZ, RZ ;  /* 0x000000ffff0d7224 */ /* 0x000fe200078e00ff */
[----:B------:R-:W2:Y:S01]  /*50e0*/  LDCU.64 UR6, c[0x4][0x90] ;  /* 0x01001200ff0677ac */ /* 0x000ea20008000a00 */
[----:B------:R-:W3:Y:S01]  /*50f0*/  LDC.64 R14, c[0x4][R15] ;  /* 0x010000000f0e7b82 */ /* 0x000ee20000000a00 */
[----:B------:R-:W4:Y:S01]  /*5100*/  LDCU.64 UR4, c[0x4][0x8] ;  /* 0x01000100ff0477ac */ /* 0x000f220008000a00 */
[----:B-1----:R-:W-:Y:S01]  /*5110*/  MOV R5, UR9 ;  /* 0x0000000900057c02 */ /* 0x002fe20008000f00 */
[----:B------:R-:W-:Y:S01]  /*5120*/  IMAD.U32 R4, RZ, RZ, UR8 ;  /* 0x00000008ff047e24 */ /* 0x000fe2000f8e00ff */
[----:B--2---:R-:W-:Y:S01]  /*5130*/  MOV R7, UR7 ;  /* 0x0000000700077c02 */ /* 0x004fe20008000f00 */
[----:B------:R-:W-:Y:S01]  /*5140*/  IMAD.U32 R6, RZ, RZ, UR6 ;  /* 0x00000006ff067e24 */ /* 0x000fe2000f8e00ff */
[----:B----4-:R-:W-:Y:S01]  /*5150*/  MOV R11, UR5 ;  /* 0x00000005000b7c02 */ /* 0x010fe20008000f00 */
[----:B------:R-:W-:Y:S02]  /*5160*/  IMAD.U32 R10, RZ, RZ, UR4 ;  /* 0x00000004ff0a7e24 */ /* 0x000fe4000f8e00ff */
[----:B------:R-:W-:Y:S07]  /*5170*/  LEPC R20, `(.L_x_79) ;  /* 0x000000001014794e */ /* 0x000fee0000000000 */
[----:B---3-5:R-:W-:Y:S05]  /*5180*/  CALL.ABS.NOINC R14 ;  /* 0x000000000e007343 */ /* 0x028fea0003c00000 */
.L_x_79:
[----:B------:R-:W-:Y:S09]  /*5190*/  ULOP3.LUT UP0, URZ, UR50, 0x1b0, URZ, 0xc0, !UPT ;  /* 0x000001b032ff7892 */ /* 0x000ff2000f80c0ff */
[----:B------:R-:W-:Y:S05]  /*51a0*/  BRA.U !UP0, `(.L_x_80) ;  /* 0x0000000108407547 */ /* 0x000fea000b800000 */
        /* <DEDUP_REMOVED lines=16> */
.L_x_80:
[----:B------:R-:W-:Y:S01]  /*52b0*/  ISETP.NE.U32.AND P4, PT, R146, RZ, PT ;  /* 0x000000ff9200720c */ /* 0x000fe20003f85070 */
[----:B------:R-:W-:Y:S01]  /*52c0*/  UISETP.NE.AND UP2, UPT, UR51, URZ, UPT ;  /* 0x000000ff3300728c */ /* 0x000fe2000bf45270 */
[----:B------:R-:W-:Y:S01]  /*52d0*/  ISETP.NE.U32.AND P2, PT, RZ, UR38, PT ;  /* 0x00000026ff007c0c */ /* 0x000fe2000bf45070 */
[----:B------:R-:W-:Y:S01]  /*52e0*/  UISETP.NE.U32.AND UP1, UPT, UR44, URZ, UPT ;  /* 0x000000ff2c00728c */ /* 0x000fe2000bf25070 */
[----:B------:R-:W-:Y:S01]  /*52f0*/  ISETP.NE.AND.EX P4, PT, R147, RZ, PT, P4 ;  /* 0x000000ff9300720c */ /* 0x000fe20003f85340 */
[----:B------:R-:W-:Y:S01]  /*5300*/  UPLOP3.LUT UP0, UPT, UPT, UPT, UPT, 0x40, 0x4 ;  /* 0x000000000004789c */ /* 0x000fe20003f0e870 */
[----:B------:R-:W-:Y:S01]  /*5310*/  ISETP.NE.AND.EX P2, PT, RZ, UR39, PT, P2 ;  /* 0x00000027ff007c0c */ /* 0x000fe2000bf45320 */
[----:B------:R-:W-:Y:S01]  /*5320*/  UISETP.NE.AND.EX UP1, UPT, UR45, URZ, UPT, UP1 ;  /* 0x000000ff2d00728c */ /* 0x000fe2000bf25310 */
[----:B------:R-:W-:Y:S04]  /*5330*/  PLOP3.LUT P1, PT, PT, PT, UP2, 0x80, 0x8 ;  /* 0x000000000008781c */ /* 0x000fe80003f2f028 */
[----:B------:R-:W-:Y:S06]  /*5340*/  @UP2 UPLOP3.LUT UP0, UPT, UPT, UPT, UP1, 0x80, 0x8 ;  /* 0x000000000008289c */ /* 0x000fec0003f0f010 */
[----:B------:R-:W-:Y:S01]  /*5350*/  PLOP3.LUT P0, PT, PT, PT, UP0, 0x80, 0x8 ;  /* 0x000000000008781c */ /* 0x000fe20003f0f008 */
[----:B------:R-:W-:Y:S01]  /*5360*/  @!UPT UIADD3 URZ, UPT, UPT, URZ, URZ, URZ ;  /* 0x000000fffffff290 */ /* 0x000fe2000fffe0ff */
[----:B------:R-:W-:Y:S11]  /*5370*/  BRA.U !UP1, `(.L_x_81) ;  /* 0x0000000109387547 */ /* 0x000ff6000b800000 */
[----:B------:R-:W-:Y:S01]  /*5380*/  UISETP.NE.U32.AND UP0, UPT, UR38, URZ, UPT ;  /* 0x000000ff2600728c */ /* 0x000fe2000bf05070 */
[----:B------:R-:W-:Y:S02]  /*5390*/  HFMA2 R0, -RZ, RZ, 0, 5.9604644775390625e-08 ;  /* 0x00000001ff007431 */ /* 0x000fe400000001ff */
[----:B------:R-:W-:Y:S01]  /*53a0*/  IMAD.MOV.U32 R151, RZ, RZ, 0x1 ;  /* 0x00000001ff977424 */ /* 0x000fe200078e00ff */
[----:B------:R-:W-:Y:S06]  /*53b0*/  UISETP.NE.AND.EX UP0, UPT, UR39, URZ, UPT, UP0 ;  /* 0x000000ff2700728c */ /* 0x000fec000bf05300 */
[----:B------:R-:W-:Y:S05]  /*53c0*/  PLOP3.LUT P3, PT, PT, PT, UP0, 0x80, 0x8 ;  /* 0x000000000008781c */ /* 0x000fea0003f6f008 */
[----:B------:R-:W1:Y:S01]  /*53d0*/  @UP0 LDCU.64 UR6, c[0x0][0x888] ;  /* 0x00011100ff0607ac */ /* 0x000e620008000a00 */
[----:B------:R-:W-:Y:S07]  /*53e0*/  @UP0 UIMAD UR4, UR36, UR44, URZ ;  /* 0x0000002c240402a4 */ /* 0x000fee000f8e02ff */
[----:B------:R-:W-:Y:S01]  /*53f0*/  @!P3 PRMT R151, R0, 0x7610, R151 ;  /* 0x000076100097b816 */ /* 0x000fe20000000097 */
[----:B-1----:R-:W-:Y:S03]  /*5400*/  @UP0 UIMAD.WIDE UR6, UR4, 0x4, UR6 ;  /* 0x00000004040608a5 */ /* 0x002fe6000f8e0206 */
[----:B------:R-:W1:Y:S03]  /*5410*/  @!UP0 LDCU UR4, c[0x0][0x880] ;  /* 0x00011000ff0487ac */ /* 0x000e660008000800 */
[----:B------:R-:W-:Y:S01]  /*5420*/  IMAD.U32 R4, RZ, RZ, UR6 ;  /* 0x00000006ff047e24 */ /* 0x000fe2000f8e00ff */
[----:B------:R-:W-:Y:S05]  /*5430*/  MOV R5, UR7 ;  /* 0x0000000700057c02 */ /* 0x000fea0008000f00 */
[----:B-----5:R2:W5:Y:S02]  /*5440*/  @P3 LDG.E R80, desc[UR46][R4.64] ;  /* 0x0000002e04503981 */ /* 0x020564000c1e1900 */
[----:B-12---:R-:W-:Y:S02]  /*5450*/  @!P3 IMAD.U32 R80, RZ, RZ, UR4 ;  /* 0x00000004ff50be24 */ /* 0x006fe4000f8e00ff */
.L_x_81:
[----:B------:R-:W-:Y:S05]  /*5460*/  @!P4 BRA `(.L_x_82) ;  /* 0x000000000020c947 */ /* 0x000fea0003800000 */
[----:B------:R-:W-:Y:S04]  /*5470*/  ISETP.NE.U32.AND P3, PT, R144, RZ, PT ;  /* 0x000000ff9000720c */ /* 0x000fe80003f65070 */
[----:B------:R-:W-:Y:S11]  /*5480*/  ISETP.NE.AND.EX P3, PT, R145, RZ, PT, P3 ;  /* 0x000000ff9100720c */ /* 0x000ff60003f65330 */
[----:B------:R-:W-:Y:S02]  /*5490*/  @!UPT UIADD3 URZ, UPT, UPT, URZ, URZ, URZ ;  /* 0x000000fffffff290 */ /* 0x000fe4000fffe0ff */
[----:B------:R-:W1:Y:S01]  /*54a0*/  @P3 LDC.64 R4, c[0x0][0x8a8] ;  /* 0x00022a00ff043b82 */ /* 0x000e620000000a00 */
[----:B------:R-:W-:Y:S04]  /*54b0*/  @P3 IMAD R0, R146, UR36, RZ ;  /* 0x0000002492003c24 */ /* 0x000fe8000f8e02ff */
[----:B-1----:R-:W-:Y:S05]  /*54c0*/  @P3 IMAD.WIDE R4, R0, 0x4, R4 ;  /* 0x0000000400043825 */ /* 0x002fea00078e0204 */
[----:B-----5:R1:W5:Y:S02]  /*54d0*/  @P3 LDG.E R76, desc[UR46][R4.64] ;  /* 0x0000002e044c3981 */ /* 0x020364000c1e1900 */
[----:B-1----:R-:W2:Y:S02]  /*54e0*/  @!P3 LDC R76, c[0x0][0x8a0] ;  /* 0x00022800ff4cbb82 */ /* 0x002ea40000000800 */
.L_x_82:
[----:B-----5:R-:W-:Y:S01]  /*54f0*/  ISETP.NE.AND P4, PT, R80, RZ, PT ;  /* 0x000000ff5000720c */ /* 0x020fe20003f85270 */
[----:B------:R-:W-:Y:S01]  /*5500*/  BSSY B1, `(.L_x_83) ;  /* 0x0000048000017945 */ /* 0x000fe20003800000 */
[----:B------:R-:W-:Y:S01]  /*5510*/  SEL R7, RZ, 0xffffffff, P2 ;  /* 0xffffffffff077807 */ /* 0x000fe20001000000 */
[----:B------:R-:W-:Y:S01]  /*5520*/  IMAD.MOV.U32 R113, RZ, RZ, 0x1 ;  /* 0x00000001ff717424 */ /* 0x000fe200078e00ff */
[----:B------:R-:W-:Y:S01]  /*5530*/  LOP3.LUT P3, RZ, R151, 0xff, RZ, 0xc0, !PT ;  /* 0x000000ff97ff7812 */ /* 0x000fe2000786c0ff */
[----:B------:R-:W-:Y:S01]  /*5540*/  IMAD R78, R79, 0xc0, R2 ;  /* 0x000000c04f4e7824 */ /* 0x000fe200078e0202 */
[----:B------:R-:W-:Y:S02]  /*5550*/  @P1 SEL R0, RZ, 0xffffffff, P4 ;  /* 0xffffffffff001807 */ /* 0x000fe40002000000 */
[----:B------:R-:W-:Y:S02]  /*5560*/  CS2R R98, SRZ ;  /* 0x0000000000627805 */ /* 0x000fe4000001ff00 */
[----:B------:R-:W-:Y:S02]  /*5570*/  LEA R3, R159, UR49, 0x3 ;  /* 0x000000319f037c11 */ /* 0x000fe4000f8e18ff */
[----:B------:R-:W-:Y:S02]  /*5580*/  CS2R R96, SRZ ;  /* 0x0000000000607805 */ /* 0x000fe4000001ff00 */
[----:B------:R-:W-:Y:S02]  /*5590*/  @P0 SEL R0, R7, R0, !P3 ;  /* 0x0000000007000207 */ /* 0x000fe40005800000 */
[----:B------:R-:W-:Y:S02]  /*55a0*/  CS2R R94, SRZ ;  /* 0x00000000005e7805 */ /* 0x000fe4000001ff00 */
[----:B------:R-:W-:Y:S02]  /*55b0*/  LEA R112, R79, UR49, 0x3 ;  /* 0x000000314f707c11 */ /* 0x000fe4000f8e18ff */
[----:B------:R-:W-:Y:S02]  /*55c0*/  CS2R R92, SRZ ;  /* 0x00000000005c7805 */ /* 0x000fe4000001ff00 */
[----:B------:R-:W-:Y:S02]  /*55d0*/  @P1 LOP3.LUT R0, R0, 0x1, RZ, 0xc0, !PT ;  /* 0x0000000100001812 */ /* 0x000fe400078ec0ff */
[----:B------:R-:W-:Y:S02]  /*55e0*/  CS2R R90, SRZ ;  /* 0x00000000005a7805 */ /* 0x000fe4000001ff00 */
[----:B------:R-:W-:Y:S02]  /*55f0*/  SHF.L.U32 R5, R161, 0x1f, RZ ;  /* 0x0000001fa1057819 */ /* 0x000fe400000006ff */
[----:B------:R-:W-:Y:S02]  /*5600*/  CS2R R88, SRZ ;  /* 0x0000000000587805 */ /* 0x000fe4000001ff00 */
[----:B------:R-:W-:Y:S02]  /*5610*/  ISETP.NE.U32.OR P6, PT, R0, 0x1, !P1 ;  /* 0x000000010000780c */ /* 0x000fe40004fc5470 */
[----:B------:R-:W-:Y:S02]  /*5620*/  CS2R R102, SRZ ;  /* 0x0000000000667805 */ /* 0x000fe4000001ff00 */
[----:B------:R-:W-:Y:S02]  /*5630*/  PLOP3.LUT P2, PT, PT, PT, UP1, 0x80, 0x8 ;  /* 0x000000000008781c */ /* 0x000fe40003f4f018 */
[----:B------:R-:W-:Y:S02]  /*5640*/  CS2R R100, SRZ ;  /* 0x0000000000647805 */ /* 0x000fe4000001ff00 */
[----:B------:R-:W-:Y:S02]  /*5650*/  SEL R0, RZ, 0xffffffff, P4 ;  /* 0xffffffffff007807 */ /* 0x000fe40002000000 */
[----:B------:R-:W-:Y:S03]  /*5660*/  P2R R115, PR, RZ, 0x40 ;  /* 0x00000040ff737803 */ /* 0x000fe60000000000 */
[----:B------:R-:W-:Y:S04]  /*5670*/  @P6 SHF.L.U32 R4, R158, 0x1f, RZ ;  /* 0x0000001f9e046819 */ /* 0x000fe800000006ff */
[----:B------:R-:W-:Y:S01]  /*5680*/  @P2 SEL R0, R7, R0, !P3 ;  /* 0x0000000007002207 */ /* 0x000fe20005800000 */
[----:B------:R-:W1:Y:S03]  /*5690*/  @P6 SYNCS.PHASECHK.TRANS64.TRYWAIT P1, [R3+URZ+0x20], R4 ;  /* 0x00002004030065a7 */ /* 0x000e6600080211ff */
[----:B------:R-:W-:Y:S04]  /*56a0*/  LOP3.LUT R0, R0, 0x1, RZ, 0xc0, !PT ;  /* 0x0000000100007812 */ /* 0x000fe800078ec0ff */
[----:B------:R-:W-:Y:S04]  /*56b0*/  ISETP.NE.U32.AND P5, PT, R0, 0x1, PT ;  /* 0x000000010000780c */ /* 0x000fe80003fa5070 */
[----:B------:R-:W-:Y:S01]  /*56c0*/  P2R R114, PR, RZ, 0x20 ;  /* 0x00000020ff727803 */ /* 0x000fe20000000000 */
[----:B------:R3:W4:Y:S01]  /*56d0*/  SYNCS.PHASECHK.TRANS64.TRYWAIT P0, [R112+URZ+0x80], R5 ;  /* 0x00008005700075a7 */ /* 0x00072200080011ff */
[----:B-1----:R-:W-:Y:S01]  /*56e0*/  @P6 SEL R113, RZ, 0x1, !P1 ;  /* 0x00000001ff716807 */ /* 0x002fe20004800000 */
[----:B---3--:R-:W-:Y:S06]  /*56f0*/  @!P6 BRA `(.L_x_84) ;  /* 0x0000000000a0e947 */ /* 0x008fec0003800000 */
[----:B------:R-:W-:Y:S01]  /*5700*/  @P5 IMAD R8, R159, 0x2000, R152 ;  /* 0x000020009f085824 */ /* 0x000fe200078e0298 */
[----:B------:R-:W-:Y:S01]  /*5710*/  ISETP.NE.AND P1, PT, R113, RZ, PT ;  /* 0x000000ff7100720c */ /* 0x000fe20003f25270 */
[----:B------:R-:W-:Y:S01]  /*5720*/  BSSY B0, `(.L_x_85) ;  /* 0x0000011000007945 */ /* 0x000fe20003800000 */
[----:B------:R-:W-:Y:S01]  /*5730*/  CS2R R102, SRZ ;  /* 0x0000000000667805 */ /* 0x000fe2000001ff00 */
[----:B------:R-:W-:Y:S01]  /*5740*/  @P5 VIADD R9, R8, UR49 ;  /* 0x0000003108095c36 */ /* 0x000fe20008000000 */
[----:B------:R-:W-:Y:S02]  /*5750*/  CS2R R100, SRZ ;  /* 0x0000000000647805 */ /* 0x000fe4000001ff00 */
[----:B------:R-:W-:Y:S02]  /*5760*/  CS2R R90, SRZ ;  /* 0x00000000005a7805 */ /* 0x000fe4000001ff00 */
[----:B------:R-:W-:Y:S01]  /*5770*/  CS2R R88, SRZ ;  /* 0x0000000000587805 */ /* 0x000fe2000001ff00 */
[--C-:B------:R-:W-:Y:S01]  /*5780*/  @P5 IMAD.IADD R7, R164, 0x1, R9.reuse ;  /* 0x00000001a4075824 */ /* 0x100fe200078e0209 */
[----:B------:R-:W-:Y:S01]  /*5790*/  CS2R R94, SRZ ;  /* 0x00000000005e7805 */ /* 0x000fe2000001ff00 */
[--C-:B------:R-:W-:Y:S01]  /*57a0*/  @P5 IMAD.IADD R6, R163, 0x1, R9.reuse ;  /* 0x00000001a3065824 */ /* 0x100fe200078e0209 */
[----:B------:R-:W-:Y:S01]  /*57b0*/  CS2R R92, SRZ ;  /* 0x00000000005c7805 */ /* 0x000fe2000001ff00 */
[----:B------:R-:W-:Y:S01]  /*57c0*/  @P5 IMAD R4, R162, 0x10, R9 ;  /* 0x00000010a2045824 */ /* 0x000fe200078e0209 */
[----:B------:R-:W-:Y:S02]  /*57d0*/  CS2R R98, SRZ ;  /* 0x0000000000627805 */ /* 0x000fe4000001ff00 */
[----:B------:R-:W-:Y:S01]  /*57e0*/  CS2R R96, SRZ ;  /* 0x0000000000607805 */ /* 0x000fe2000001ff00 */
[----:B------:R-:W-:Y:S06]  /*57f0*/  @P1 BRA `(.L_x_86) ;  /* 0x00000000000c1947 */ /* 0x000fec0003800000 */
[----:B------:R-:W-:Y:S04]  /*5800*/  SHF.L.U32 R0, R158, 0x1f, RZ ;  /* 0x0000001f9e007819 */ /* 0x000fe800000006ff */
[----:B------:R-:W1:Y:S02]  /*5810*/  SYNCS.PHASECHK.TRANS64.TRYWAIT P1, [R3+URZ+0x20], R0 ;  /* 0x00002000030075a7 */ /* 0x000e6400080211ff */
[----:B-1----:R-:W-:Y:S05]  /*5820*/  @!P1 BRA `(.L_x_87) ;  /* 0x0000004c001c9947 */ /* 0x002fea0003800000 */
.L_x_86:
[----:B------:R-:W-:Y:S05]  /*5830*/  BSYNC B0 ;  /* 0x0000000000007941 */ /* 0x000fea0003800000 */
.L_x_85:
[----:B------:R-:W-:Y:S01]  /*5840*/  ISETP.NE.AND P1, PT, R114, RZ, PT ;  /* 0x000000ff7200720c */ /* 0x000fe20003f25270 */
[----:B-1----:R-:W-:Y:S02]  /*5850*/  VIADD R3, R3, 0x38 ;  /* 0x0000003803037836 */ /* 0x002fe40000000000 */
[----:B------:R-:W-:Y:S02]  /*5860*/  IMAD.U32 R0, RZ, RZ, UR37 ;  /* 0x00000025ff007e24 */ /* 0x000fe4000f8e00ff */
[----:B------:R-:W-:Y:S03]  /*5870*/  VIADD R159, R159, 0x1 ;  /* 0x000000019f9f7836 */ /* 0x000fe60000000000 */
[----:B------:R-:W-:Y:S05]  /*5880*/  PRMT R0, R0, 0x654, R3 ;  /* 0x0000065400007816 */ /* 0x000fea0000000003 */
[----:B------:R1:W3:Y:S04]  /*5890*/  @P1 LDS.128 R100, [R8+UR49+0x200] ;  /* 0x0002003108641984 */ /* 0x0002e80008000c00 */
[----:B------:R1:W1:Y:S04]  /*58a0*/  @P1 LDS.128 R88, [R7+0x200] ;  /* 0x0002000007581984 */ /* 0x0002680000000c00 */
[----:B------:R1:W1:Y:S04]  /*58b0*/  @P1 LDS.128 R92, [R6+0x200] ;  /* 0x00020000065c1984 */ /* 0x0002680000000c00 */
[----:B------:R1:W1:Y:S01]  /*58c0*/  @P1 LDS.128 R96, [R4+0x200] ;  /* 0x0002000004601984 */ /* 0x0002620000000c00 */
[C---:B------:R-:W-:Y:S01]  /*58d0*/  ISETP.NE.AND P1, PT, R159.reuse, 0x3, PT ;  /* 0x000000039f00780c */ /* 0x040fe20003f25270 */
[----:B------:R-:W-:Y:S01]  /*58e0*/  @!PT LDS RZ, [RZ] ;  /* 0x00000000fffff984 */ /* 0x000fe20000000800 */
[----:B------:R-:W-:Y:S01]  /*58f0*/  @!PT LDS RZ, [RZ] ;  /* 0x00000000fffff984 */ /* 0x000fe20000000800 */
[----:B------:R-:W-:Y:S01]  /*5900*/  @!PT LDS RZ, [RZ] ;  /* 0x00000000fffff984 */ /* 0x000fe20000000800 */
[----:B------:R-:W-:Y:S01]  /*5910*/  @!PT LDS RZ, [RZ] ;  /* 0x00000000fffff984 */ /* 0x000fe20000000800 */
[----:B------:R5:W-:Y:S06]  /*5920*/  MEMBAR.ALL.CTA ;  /* 0x0000000000007992 */ /* 0x000bec0000008000 */
[----:B-----5:R-:W5:Y:S01]  /*5930*/  FENCE.VIEW.ASYNC.S ;  /* 0x00000000000073c6 */ /* 0x020f620000000000 */
[----:B------:R-:W-:Y:S02]  /*5940*/  SEL R3, RZ, 0x1, P1 ;  /* 0x00000001ff037807 */ /* 0x000fe40000800000 */
[----:B------:R-:W-:Y:S02]  /*5950*/  SEL R159, R159, RZ, P1 ;  /* 0x000000ff9f9f7207 */ /* 0x000fe40000800000 */
[----:B------:R-:W-:Y:S01]  /*5960*/  LOP3.LUT R158, R158, R3, RZ, 0x3c, !PT ;  /* 0x000000039e9e7212 */ /* 0x000fe200078e3cff */
[----:B-----5:R1:W-:Y:S06]  /*5970*/  SYNCS.ARRIVE.TRANS64.RED.A1T0 RZ, [R0+URZ], RZ ;  /* 0x000000ff00ff79a7 */ /* 0x0203ec00081004ff */
.L_x_84:
[----:B------:R-:W-:Y:S05]  /*5980*/  BSYNC B1 ;  /* 0x0000000000017941 */ /* 0x000fea0003800000 */
.L_x_83:
[----:B-1----:R-:W-:Y:S04]  /*5990*/  SHF.R.U32.HI R0, RZ, 0x15, R78 ;  /* 0x00000015ff007819 */ /* 0x002fe8000001164e */
[----:B------:R-:W-:Y:S01]  /*59a0*/  LOP3.LUT P1, RZ, R0, 0x3, R153, 0x48, !PT ;  /* 0x0000000300ff7812 */ /* 0x000fe20007824899 */
[----:B------:R-:W-:Y:S01]  /*59b0*/  @!UPT UIADD3 URZ, UPT, UPT, URZ, URZ, URZ ;  /* 0x000000fffffff290 */ /* 0x000fe2000fffe0ff */
[----:B----4-:R-:W-:Y:S11]  /*59c0*/  @P0 BRA `(.L_x_88) ;  /* 0x0000000000080947 */ /* 0x010ff60003800000 */
[----:B------:R-:W1:Y:S02]  /*59d0*/  SYNCS.PHASECHK.TRANS64.TRYWAIT P0, [R112+URZ+0x80], R5 ;  /* 0x00008005700075a7 */ /* 0x000e6400080011ff */
[----:B-1----:R-:W-:Y:S05]  /*59e0*/  @!P0 BRA `(.L_x_89) ;  /* 0x0000004800c08947 */ /* 0x002fea0003800000 */
.L_x_88:
[----:B------:R-:W-:Y:S05]  /*59f0*/  @!P1 BRA `(.L_x_90) ;  /* 0x0000000000409947 */ /* 0x000fea0003800000 */
[----:B------:R-:W1:Y:S01]  /*5a00*/  LDCU.64 UR8, c[0x4][0x78] ;  /* 0x01000f00ff0877ac */ /* 0x000e620008000a00 */
[----:B------:R-:W-:Y:S01]  /*5a10*/  MOV R15, 0x0 ;  /* 0x00000000000f7802 */ /* 0x000fe20000000f00 */
[----:B------:R-:W-:Y:S02]  /*5a20*/  HFMA2 R12, -RZ, RZ, 0, 5.9604644775390625e-08 ;  /* 0x00000001ff0c7431 */ /* 0x000fe400000001ff */
[----:B------:R-:W-:Y:S02]  /*5a30*/  IMAD.MOV.U32 R8, RZ, RZ, 0x192 ;  /* 0x00000192ff087424 */ /* 0x000fe400078e00ff */
[----:B------:R-:W-:Y:S01]  /*5a40*/  IMAD.MOV.U32 R13, RZ, RZ, RZ ;  /* 0x000000ffff0d7224 */ /* 0x000fe200078e00ff */
[----:B------:R-:W4:Y:S01]  /*5a50*/  LDCU.64 UR6, c[0x4][0x80] ;  /* 0x01001000ff0677ac */ /* 0x000f220008000a00 */
[----:B------:R-:W2:Y:S01]  /*5a60*/  LDC.64 R14, c[0x4][R15] ;  /* 0x010000000f0e7b82 */ /* 0x000ea20000000a00 */
[----:B------:R-:W5:Y:S01]  /*5a70*/  LDCU.64 UR4, c[0x4][0x18] ;  /* 0x01000300ff0477ac */ /* 0x000f620008000a00 */
[----:B-1----:R-:W-:Y:S01]  /*5a80*/  MOV R5, UR9 ;  /* 0x0000000900057c02 */ /* 0x002fe20008000f00 */
[----:B------:R-:W-:Y:S01]  /*5a90*/  IMAD.U32 R4, RZ, RZ, UR8 ;  /* 0x00000008ff047e24 */ /* 0x000fe2000f8e00ff */
[----:B----4-:R-:W-:Y:S01]  /*5aa0*/  MOV R7, UR7 ;  /* 0x0000000700077c02 */ /* 0x010fe20008000f00 */
[----:B------:R-:W-:Y:S01]  /*5ab0*/  IMAD.U32 R6, RZ, RZ, UR6 ;  /* 0x00000006ff067e24 */ /* 0x000fe2000f8e00ff */
[----:B-----5:R-:W-:Y:S01]  /*5ac0*/  MOV R11, UR5 ;  /* 0x00000005000b7c02 */ /* 0x020fe20008000f00 */
[----:B------:R-:W-:Y:S02]  /*5ad0*/  IMAD.U32 R10, RZ, RZ, UR4 ;  /* 0x00000004ff0a7e24 */ /* 0x000fe4000f8e00ff */
[----:B------:R-:W-:Y:S07]  /*5ae0*/  LEPC R20, `(.L_x_90) ;  /* 0x000000001014794e */ /* 0x000fee0000000000 */
[----:B--23--:R-:W-:Y:S05]  /*5af0*/  CALL.ABS.NOINC R14 ;  /* 0x000000000e007343 */ /* 0x00cfea0003c00000 */
.L_x_90:
[----:B------:R-:W-:Y:S01]  /*5b00*/  ISETP.NE.AND P0, PT, R165, RZ, PT ;  /* 0x000000ffa500720c */ /* 0x000fe20003f05270 */
[----:B------:R-:W-:Y:S05]  /*5b10*/  WARPSYNC.ALL ;  /* 0x0000000000007948 */ /* 0x000fea0003800000 */
[----:B------:R-:W-:Y:S01]  /*5b20*/  R2UR UR4, R78 ;  /* 0x000000004e0472ca */ /* 0x000fe200000e0000 */
[----:B------:R-:W-:Y:S01]  /*5b30*/  USHF.L.U32 UR5, UR54, 0xd, URZ ;  /* 0x0000000d36057899 */ /* 0x000fe200080006ff */
[----:B---3--:R-:W-:Y:S01]  /*5b40*/  SHF.L.U32 R82, R100, 0x10, RZ ;  /* 0x0000001064527819 */ /* 0x008fe200000006ff */
[----:B------:R-:W-:Y:S01]  /*5b50*/  BSSY.RECONVERGENT B0, `(.L_x_91) ;  /* 0x000011d000007945 */ /* 0x000fe20003800200 */
[----:B------:R-:W-:Y:S02]  /*5b60*/  SHF.L.U32 R172, R162, 0x4, RZ ;  /* 0x00000004a2ac7819 */ /* 0x000fe400000006ff */
[----:B------:R-:W-:Y:S02]  /*5b70*/  PRMT R81, R100, 0x8880, RZ ;  /* 0x0000888064517816 */ /* 0x000fe400000000ff */
[----:B------:R-:W-:Y:S02]  /*5b80*/  LOP3.LUT R86, R152, UR5, RZ, 0xfc, !PT ;  /* 0x0000000598567c12 */ /* 0x000fe4000f8efcff */
[----:B------:R-:W-:Y:S02]  /*5b90*/  SHF.R.S32.HI R82, RZ, 0x18, R82 ;  /* 0x00000018ff527819 */ /* 0x000fe40000011452 */
[----:B------:R-:W-:Y:S01]  /*5ba0*/  IADD3 R87, PT, PT, R86, UR49, RZ ;  /* 0x0000003156577c10 */ /* 0x000fe2000fffe0ff */
[----:B-1----:R-:W2:Y:S01]  /*5bb0*/  LDTM.x64 R4, tmem[UR4] ;  /* 0x00000004000479ee */ /* 0x002ea20008340000 */
[----:B------:R-:W-:Y:S02]  /*5bc0*/  SHF.R.S32.HI R84, RZ, 0x18, R101 ;  /* 0x00000018ff547819 */ /* 0x000fe40000011465 */
[-C--:B------:R-:W-:Y:S02]  /*5bd0*/  IADD3 R125, PT, PT, R164, R87.reuse, RZ ;  /* 0x00000057a47d7210 */ /* 0x080fe40007ffe0ff */
[----:B------:R-:W-:Y:S02]  /*5be0*/  IADD3 R124, PT, PT, R163, R87, RZ ;  /* 0x00000057a37c7210 */ /* 0x000fe40007ffe0ff */
[----:B------:R-:W-:Y:S02]  /*5bf0*/  IADD3 R126, PT, PT, R87, R172, RZ ;  /* 0x000000ac577e7210 */ /* 0x000fe40007ffe0ff */
[----:B------:R-:W-:Y:S02]  /*5c00*/  SHF.L.U32 R83, R100, 0x8, RZ ;  /* 0x0000000864537819 */ /* 0x000fe400000006ff */
[----:B------:R-:W-:Y:S02]  /*5c10*/  SHF.L.U32 R85, R101, 0x8, RZ ;  /* 0x0000000865557819 */ /* 0x000fe400000006ff */
[----:B------:R-:W-:Y:S02]  /*5c20*/  SHF.R.S32.HI R83, RZ, 0x18, R83 ;  /* 0x00000018ff537819 */ /* 0x000fe40000011453 */
[----:B------:R-:W-:Y:S01]  /*5c30*/  SHF.R.S32.HI R85, RZ, 0x18, R85 ;  /* 0x00000018ff557819 */ /* 0x000fe20000011455 */
[C---:B--2---:R-:W-:Y:S02]  /*5c40*/  IMAD R0, R76.reuse, R4, RZ ;  /* 0x000000044c007224 */ /* 0x044fe400078e02ff */
[C---:B------:R-:W-:Y:S02]  /*5c50*/  IMAD R3, R76.reuse, R5, RZ ;  /* 0x000000054c037224 */ /* 0x040fe400078e02ff */
[----:B------:R-:W-:Y:S02]  /*5c60*/  IMAD R6, R76, R6, RZ ;  /* 0x000000064c067224 */ /* 0x000fe400078e02ff */
[-C--:B------:R-:W-:Y:S01]  /*5c70*/  IMAD R0, R81, R80.reuse, R0 ;  /* 0x0000005051007224 */ /* 0x080fe200078e0200 */
[----:B------:R-:W-:Y:S01]  /*5c80*/  SHF.R.S32.HI R81, RZ, 0x18, R100 ;  /* 0x00000018ff517819 */ /* 0x000fe20000011464 */
[-C--:B------:R-:W-:Y:S01]  /*5c90*/  IMAD R3, R82, R80.reuse, R3 ;  /* 0x0000005052037224 */ /* 0x080fe200078e0203 */
[----:B------:R-:W-:Y:S01]  /*5ca0*/  SHF.L.U32 R82, R101, 0x10, RZ ;  /* 0x0000001065527819 */ /* 0x000fe200000006ff */
[C---:B------:R-:W-:Y:S02]  /*5cb0*/  IMAD R7, R76.reuse, R7, RZ ;  /* 0x000000074c077224 */ /* 0x040fe400078e02ff */
[----:B------:R-:W-:Y:S01]  /*5cc0*/  IMAD R6, R83, R80, R6 ;  /* 0x0000005053067224 */ /* 0x000fe200078e0206 */
[----:B------:R-:W-:Y:S01]  /*5cd0*/  PRMT R83, R101, 0x8880, RZ ;  /* 0x0000888065537816 */ /* 0x000fe200000000ff */
[C---:B------:R-:W-:Y:S01]  /*5ce0*/  IMAD R4, R76.reuse, R8, RZ ;  /* 0x000000084c047224 */ /* 0x040fe200078e02ff */
[----:B------:R-:W-:Y:S01]  /*5cf0*/  SHF.R.S32.HI R82, RZ, 0x18, R82 ;  /* 0x00000018ff527819 */ /* 0x000fe20000011452 */
[----:B------:R-:W-:Y:S02]  /*5d00*/  IMAD R5, R76, R9, RZ ;  /* 0x000000094c057224 */ /* 0x000fe400078e02ff */
[-C--:B------:R-:W-:Y:S01]  /*5d10*/  IMAD R7, R81, R80.reuse, R7 ;  /* 0x0000005051077224 */ /* 0x080fe200078e0207 */
[C---:B------:R-:W-:Y:S01]  /*5d20*/  PRMT R81, R102.reuse, 0x8880, RZ ;  /* 0x0000888066517816 */ /* 0x040fe200000000ff */
[----:B------:R-:W-:Y:S01]  /*5d30*/  IMAD R4, R83, R80, R4 ;  /* 0x0000005053047224 */ /* 0x000fe200078e0204 */
[----:B------:R-:W-:Y:S01]  /*5d40*/  SHF.L.U32 R83, R102, 0x8, RZ ;  /* 0x0000000866537819 */ /* 0x000fe200000006ff */
[----:B------:R-:W-:Y:S01]  /*5d50*/  IMAD R10, R76, R10, RZ ;  /* 0x0000000a4c0a7224 */ /* 0x000fe200078e02ff */
[----:B------:R-:W-:Y:S01]  /*5d60*/  I2IP.S8.S32.SAT R104, R7, R6, RZ ;  /* 0x0000000607687239 */ /* 0x000fe200000014ff */
[----:B------:R-:W-:Y:S01]  /*5d70*/  IMAD R5, R82, R80, R5 ;  /* 0x0000005052057224 */ /* 0x000fe200078e0205 */
[----:B------:R-:W-:Y:S01]  /*5d80*/  SHF.L.U32 R82, R102, 0x10, RZ ;  /* 0x0000001066527819 */ /* 0x000fe200000006ff */
[C---:B------:R-:W-:Y:S01]  /*5d90*/  IMAD R11, R76.reuse, R11, RZ ;  /* 0x0000000b4c0b7224 */ /* 0x040fe200078e02ff */
[----:B------:R-:W-:Y:S01]  /*5da0*/  I2IP.S8.S32.SAT R104, R3, R0, R104 ;  /* 0x0000000003687239 */ /* 0x000fe20000001468 */
[C---:B------:R-:W-:Y:S01]  /*5db0*/  IMAD R8, R76.reuse, R12, RZ ;  /* 0x0000000c4c087224 */ /* 0x040fe200078e02ff */
[----:B------:R-:W-:Y:S01]  /*5dc0*/  SHF.R.S32.HI R82, RZ, 0x18, R82 ;  /* 0x00000018ff527819 */ /* 0x000fe20000011452 */
[-C--:B------:R-:W-:Y:S01]  /*5dd0*/  IMAD R10, R85, R80.reuse, R10 ;  /* 0x00000050550a7224 */ /* 0x080fe200078e020a */
[----:B------:R-:W-:Y:S01]  /*5de0*/  SHF.R.S32.HI R83, RZ, 0x18, R83 ;  /* 0x00000018ff537819 */ /* 0x000fe20000011453 */
[----:B------:R-:W-:Y:S02]  /*5df0*/  IMAD R9, R76, R13, RZ ;  /* 0x0000000d4c097224 */ /* 0x000fe400078e02ff */
[----:B------:R-:W-:Y:S01]  /*5e00*/  IMAD R11, R84, R80, R11 ;  /* 0x00000050540b7224 */ /* 0x000fe200078e020b */
[----:B------:R-:W-:Y:S01]  /*5e10*/  SHF.R.S32.HI R84, RZ, 0x18, R103 ;  /* 0x00000018ff547819 */ /* 0x000fe20000011467 */
[----:B------:R-:W-:Y:S02]  /*5e20*/  IMAD R14, R76, R14, RZ ;  /* 0x0000000e4c0e7224 */ /* 0x000fe400078e02ff */
[----:B------:R-:W-:Y:S01]  /*5e30*/  IMAD R8, R81, R80, R8 ;  /* 0x0000005051087224 */ /* 0x000fe200078e0208 */
[----:B------:R-:W-:Y:S01]  /*5e40*/  I2IP.S8.S32.SAT R105, R11, R10, RZ ;  /* 0x0000000a0b697239 */ /* 0x000fe200000014ff */
[----:B------:R-:W-:Y:S01]  /*5e50*/  IMAD R9, R82, R80, R9 ;  /* 0x0000005052097224 */ /* 0x000fe200078e0209 */
[----:B------:R-:W-:Y:S01]  /*5e60*/  SHF.L.U32 R82, R103, 0x10, RZ ;  /* 0x0000001067527819 */ /* 0x000fe200000006ff */
[C---:B------:R-:W-:Y:S01]  /*5e70*/  IMAD R15, R76.reuse, R15, RZ ;  /* 0x0000000f4c0f7224 */ /* 0x040fe200078e02ff */
[----:B------:R-:W-:Y:S01]  /*5e80*/  I2IP.S8.S32.SAT R105, R5, R4, R105 ;  /* 0x0000000405697239 */ /* 0x000fe20000001469 */
[----:B------:R-:W-:Y:S01]  /*5e90*/  IMAD R14, R83, R80, R14 ;  /* 0x00000050530e7224 */ /* 0x000fe200078e020e */
[C---:B------:R-:W-:Y:S01]  /*5ea0*/  PRMT R83, R103.reuse, 0x8880, RZ ;  /* 0x0000888067537816 */ /* 0x040fe200000000ff */
[C---:B------:R-:W-:Y:S01]  /*5eb0*/  IMAD R12, R76.reuse, R16, RZ ;  /* 0x000000104c0c7224 */ /* 0x040fe200078e02ff */
[----:B------:R-:W-:Y:S01]  /*5ec0*/  SHF.R.S32.HI R82, RZ, 0x18, R82 ;  /* 0x00000018ff527819 */ /* 0x000fe20000011452 */
[----:B------:R-:W-:Y:S01]  /*5ed0*/  IMAD.SHL.U32 R85, R103, 0x100, RZ ;  /* 0x0000010067557824 */ /* 0x000fe200078e00ff */
[----:B------:R-:W-:Y:S01]  /*5ee0*/  SHF.R.S32.HI R81, RZ, 0x18, R102 ;  /* 0x00000018ff517819 */ /* 0x000fe20000011466 */
[C---:B------:R-:W-:Y:S02]  /*5ef0*/  IMAD R13, R76.reuse, R17, RZ ;  /* 0x000000114c0d7224 */ /* 0x040fe400078e02ff */
[----:B------:R-:W-:Y:S01]  /*5f00*/  IMAD R18, R76, R18, RZ ;  /* 0x000000124c127224 */ /* 0x000fe200078e02ff */
[----:B------:R-:W-:Y:S01]  /*5f10*/  SHF.R.S32.HI R85, RZ, 0x18, R85 ;  /* 0x00000018ff557819 */ /* 0x000fe20000011455 */
[-C--:B------:R-:W-:Y:S01]  /*5f20*/  IMAD R15, R81, R80.reuse, R15 ;  /* 0x00000050510f7224 */ /* 0x080fe200078e020f */
[C---:B------:R-:W-:Y:S01]  /*5f30*/  PRMT R81, R88.reuse, 0x8880, RZ ;  /* 0x0000888058517816 */ /* 0x040fe200000000ff */
[-C--:B------:R-:W-:Y:S01]  /*5f40*/  IMAD R12, R83, R80.reuse, R12 ;  /* 0x00000050530c7224 */ /* 0x080fe200078e020c */
[----:B------:R-:W-:Y:S01]  /*5f50*/  SHF.L.U32 R83, R88, 0x8, RZ ;  /* 0x0000000858537819 */ /* 0x000fe200000006ff */
[----:B------:R-:W-:Y:S01]  /*5f60*/  IMAD R13, R82, R80, R13 ;  /* 0x00000050520d7224 */ /* 0x000fe200078e020d */
[----:B------:R-:W-:Y:S01]  /*5f70*/  I2IP.S8.S32.SAT R106, R15, R14, RZ ;  /* 0x0000000e0f6a7239 */ /* 0x000fe200000014ff */
[----:B------:R-:W-:Y:S01]  /*5f80*/  IMAD R19, R76, R19, RZ ;  /* 0x000000134c137224 */ /* 0x000fe200078e02ff */
[----:B------:R-:W-:Y:S01]  /*5f90*/  SHF.L.U32 R82, R88, 0x10, RZ ;  /* 0x0000001058527819 */ /* 0x000fe200000006ff */
[C---:B------:R-:W-:Y:S01]  /*5fa0*/  IMAD R16, R76.reuse, R20, RZ ;  /* 0x000000144c107224 */ /* 0x040fe200078e02ff */
[----:B------:R-:W-:Y:S01]  /*5fb0*/  I2IP.S8.S32.SAT R106, R9, R8, R106 ;  /* 0x00000008096a7239 */ /* 0x000fe2000000146a */
[-C--:B------:R-:W-:Y:S01]  /*5fc0*/  IMAD R18, R85, R80.reuse, R18 ;  /* 0x0000005055127224 */ /* 0x080fe200078e0212 */
[----:B------:R-:W-:Y:S01]  /*5fd0*/  SHF.R.S32.HI R82, RZ, 0x18, R82 ;  /* 0x00000018ff527819 */ /* 0x000fe20000011452 */
[----:B------:R-:W-:Y:S01]  /*5fe0*/  IMAD R17, R76, R21, RZ ;  /* 0x000000154c117224 */ /* 0x000fe200078e02ff */
[----:B------:R-:W-:Y:S01]  /*5ff0*/  SHF.R.S32.HI R83, RZ, 0x18, R83 ;  /* 0x00000018ff537819 */ /* 0x000fe20000011453 */
[----:B------:R-:W-:Y:S01]  /*6000*/  IMAD R19, R84, R80, R19 ;  /* 0x0000005054137224 */ /* 0x000fe200078e0213 */
[----:B------:R-:W-:Y:S01]  /*6010*/  SHF.R.S32.HI R84, RZ, 0x18, R89 ;  /* 0x00000018ff547819 */ /* 0x000fe20000011459 */
[----:B------:R-:W-:Y:S01]  /*6020*/  IMAD R22, R76, R22, RZ ;  /* 0x000000164c167224 */ /* 0x000fe200078e02ff */
[----:B------:R-:W-:Y:S01]  /*6030*/  SHF.L.U32 R85, R89, 0x8, RZ ;  /* 0x0000000859557819 */ /* 0x000fe200000006ff */
[----:B------:R-:W-:Y:S01]  /*6040*/  IMAD R16, R81, R80, R16 ;  /* 0x0000005051107224 */ /* 0x000fe200078e0210 */
[----:B------:R-:W-:Y:S01]  /*6050*/  I2IP.S8.S32.SAT R107, R19, R18, RZ ;  /* 0x00000012136b7239 */ /* 0x000fe200000014ff */
[-C--:B------:R-:W-:Y:S01]  /*6060*/  IMAD R17, R82, R80.reuse, R17 ;  /* 0x0000005052117224 */ /* 0x080fe200078e0211 */
[----:B------:R-:W-:Y:S01]  /*6070*/  SHF.L.U32 R82, R89, 0x10, RZ ;  /* 0x0000001059527819 */ /* 0x000fe200000006ff */
[C---:B------:R-:W-:Y:S01]  /*6080*/  IMAD R23, R76.reuse, R23, RZ ;  /* 0x000000174c177224 */ /* 0x040fe200078e02ff */
[----:B------:R-:W-:Y:S01]  /*6090*/  SHF.R.S32.HI R81, RZ, 0x18, R88 ;  /* 0x00000018ff517819 */ /* 0x000fe20000011458 */
[----:B------:R-:W-:Y:S01]  /*60a0*/  IMAD R22, R83, R80, R22 ;  /* 0x0000005053167224 */ /* 0x000fe200078e0216 */
[----:B------:R-:W-:Y:S01]  /*60b0*/  PRMT R83, R89, 0x8880, RZ ;  /* 0x0000888059537816 */ /* 0x000fe200000000ff */
[C---:B------:R-:W-:Y:S01]  /*60c0*/  IMAD R20, R76.reuse, R24, RZ ;  /* 0x000000184c147224 */ /* 0x040fe200078e02ff */
[----:B------:R-:W-:Y:S01]  /*60d0*/  SHF.R.S32.HI R82, RZ, 0x18, R82 ;  /* 0x00000018ff527819 */ /* 0x000fe20000011452 */
[----:B------:R-:W-:Y:S01]  /*60e0*/  IMAD R21, R76, R25, RZ ;  /* 0x000000194c157224 */ /* 0x000fe200078e02ff */
[----:B------:R-:W-:Y:S01]  /*60f0*/  I2IP.S8.S32.SAT R107, R13, R12, R107 ;  /* 0x0000000c0d6b7239 */ /* 0x000fe2000000146b */
[-C--:B------:R-:W-:Y:S01]  /*6100*/  IMAD R23, R81, R80.reuse, R23 ;  /* 0x0000005051177224 */ /* 0x080fe200078e0217 */
[----:B------:R-:W-:Y:S01]  /*6110*/  PRMT R81, R90, 0x8880, RZ ;  /* 0x000088805a517816 */ /* 0x000fe200000000ff */
[----:B------:R-:W-:Y:S01]  /*6120*/  IMAD R20, R83, R80, R20 ;  /* 0x0000005053147224 */ /* 0x000fe200078e0214 */
[----:B------:R-:W-:Y:S01]  /*6130*/  SHF.R.S32.HI R85, RZ, 0x18, R85 ;  /* 0x00000018ff557819 */ /* 0x000fe20000011455 */
[----:B------:R-:W-:Y:S01]  /*6140*/  IMAD R26, R76, R26, RZ ;  /* 0x0000001a4c1a7224 */ /* 0x000fe200078e02ff */
[----:B------:R1:W-:Y:S01]  /*6150*/  STS.128 [R86+UR49+0x6200], R104 ;  /* 0x0062006856007988 */ /* 0x0003e20008000c31 */
[----:B------:R-:W-:Y:S01]  /*6160*/  IMAD R21, R82, R80, R21 ;  /* 0x0000005052157224 */ /* 0x000fe200078e0215 */
[----:B------:R-:W-:Y:S01]  /*6170*/  SHF.L.U32 R82, R90, 0x10, RZ ;  /* 0x000000105a527819 */ /* 0x000fe200000006ff */
[----:B------:R-:W-:Y:S01]  /*6180*/  IMAD R27, R76, R27, RZ ;  /* 0x0000001b4c1b7224 */ /* 0x000fe200078e02ff */
[----:B------:R-:W-:Y:S01]  /*6190*/  I2IP.S8.S32.SAT R108, R23, R22, RZ ;  /* 0x00000016176c7239 */ /* 0x000fe200000014ff */
[----:B------:R-:W-:Y:S01]  /*61a0*/  IMAD.SHL.U32 R83, R90, 0x100, RZ ;  /* 0x000001005a537824 */ /* 0x000fe200078e00ff */
[----:B------:R-:W-:Y:S01]  /*61b0*/  SHF.R.S32.HI R82, RZ, 0x18, R82 ;  /* 0x00000018ff527819 */ /* 0x000fe20000011452 */
[C---:B------:R-:W-:Y:S01]  /*61c0*/  IMAD R24, R76.reuse, R28, RZ ;  /* 0x0000001c4c187224 */ /* 0x040fe200078e02ff */
[----:B------:R-:W-:Y:S01]  /*61d0*/  I2IP.S8.S32.SAT R108, R17, R16, R108 ;  /* 0x00000010116c7239 */ /* 0x000fe2000000146c */
[-C--:B------:R-:W-:Y:S01]  /*61e0*/  IMAD R26, R85, R80.reuse, R26 ;  /* 0x00000050551a7224 */ /* 0x080fe200078e021a */
[----:B------:R-:W-:Y:S01]  /*61f0*/  SHF.R.S32.HI R83, RZ, 0x18, R83 ;  /* 0x00000018ff537819 */ /* 0x000fe20000011453 */
[----:B------:R-:W-:Y:S01]  /*6200*/  IMAD R25, R76, R29, RZ ;  /* 0x0000001d4c197224 */ /* 0x000fe200078e02ff */
[----:B------:R-:W-:Y:S01]  /*6210*/  SHF.L.U32 R85, R95, 0x8, RZ ;  /* 0x000000085f557819 */ /* 0x000fe200000006ff */
[----:B------:R-:W-:Y:S01]  /*6220*/  IMAD R27, R84, R80, R27 ;  /* 0x00000050541b7224 */ /* 0x000fe200078e021b */
[----:B------:R-:W-:Y:S01]  /*6230*/  PRMT R84, R91, 0x8880, RZ ;  /* 0x000088805b547816 */ /* 0x000fe200000000ff */
[C---:B------:R-:W-:Y:S01]  /*6240*/  IMAD R30, R76.reuse, R30, RZ ;  /* 0x0000001e4c1e7224 */ /* 0x040fe200078e02ff */
[----:B------:R-:W-:Y:S01]  /*6250*/  SHF.R.S32.HI R85, RZ, 0x18, R85 ;  /* 0x00000018ff557819 */ /* 0x000fe20000011455 */
[----:B------:R-:W-:Y:S01]  /*6260*/  IMAD R24, R81, R80, R24 ;  /* 0x0000005051187224 */ /* 0x000fe200078e0218 */
[----:B------:R-:W-:Y:S01]  /*6270*/  SHF.R.S32.HI R81, RZ, 0x18, R90 ;  /* 0x00000018ff517819 */ /* 0x000fe2000001145a */
[----:B------:R-:W-:Y:S01]  /*6280*/  IMAD R31, R76, R31, RZ ;  /* 0x0000001f4c1f7224 */ /* 0x000fe200078e02ff */
[----:B------:R-:W-:Y:S01]  /*6290*/  I2IP.S8.S32.SAT R109, R27, R26, RZ ;  /* 0x0000001a1b6d7239 */ /* 0x000fe200000014ff */
[-C--:B------:R-:W-:Y:S01]  /*62a0*/  IMAD R25, R82, R80.reuse, R25 ;  /* 0x0000005052197224 */ /* 0x080fe200078e0219 */
[----:B------:R-:W-:Y:S01]  /*62b0*/  SHF.L.U32 R82, R91, 0x10, RZ ;  /* 0x000000105b527819 */ /* 0x000fe200000006ff */
[----:B------:R-:W-:Y:S01]  /*62c0*/  IMAD R30, R83, R80, R30 ;  /* 0x00000050531e7224 */ /* 0x000fe200078e021e */
[----:B------:R-:W-:Y:S01]  /*62d0*/  I2IP.S8.S32.SAT R109, R21, R20, R109 ;  /* 0x00000014156d7239 */ /* 0x000fe2000000146d */
[----:B------:R-:W-:Y:S01]  /*62e0*/  IMAD R31, R81, R80, R31 ;  /* 0x00000050511f7224 */ /* 0x000fe200078e021f */
[----:B------:R-:W-:Y:S01]  /*62f0*/  MOV R81, R84 ;  /* 0x0000005400517202 */ /* 0x000fe20000000f00 */
[C---:B------:R-:W-:Y:S01]  /*6300*/  IMAD R28, R76.reuse, R32, RZ ;  /* 0x000000204c1c7224 */ /* 0x040fe200078e02ff */
[----:B------:R-:W-:Y:S01]  /*6310*/  SHF.L.U32 R83, R91, 0x8, RZ ;  /* 0x000000085b537819 */ /* 0x000fe200000006ff */
[C---:B------:R-:W-:Y:S01]  /*6320*/  IMAD R29, R76.reuse, R33, RZ ;  /* 0x000000214c1d7224 */ /* 0x040fe200078e02ff */
[----:B------:R-:W-:Y:S01]  /*6330*/  SHF.R.S32.HI R82, RZ, 0x18, R82 ;  /* 0x00000018ff527819 */ /* 0x000fe20000011452 */
[----:B------:R-:W-:Y:S01]  /*6340*/  IMAD R34, R76, R34, RZ ;  /* 0x000000224c227224 */ /* 0x000fe200078e02ff */
[----:B------:R-:W-:Y:S01]  /*6350*/  SHF.R.S32.HI R83, RZ, 0x18, R83 ;  /* 0x00000018ff537819 */ /* 0x000fe20000011453 */
[----:B------:R-:W-:Y:S01]  /*6360*/  IMAD R28, R81, R80, R28 ;  /* 0x00000050511c7224 */ /* 0x000fe200078e021c */
[----:B------:R-:W-:Y:S01]  /*6370*/  I2IP.S8.S32.SAT R110, R31, R30, RZ ;  /* 0x0000001e1f6e7239 */ /* 0x000fe200000014ff */
[-C--:B------:R-:W-:Y:S01]  /*6380*/  IMAD R29, R82, R80.reuse, R29 ;  /* 0x00000050521d7224 */ /* 0x080fe200078e021d */
[----:B------:R-:W-:Y:S01]  /*6390*/  SHF.R.S32.HI R84, RZ, 0x18, R91 ;  /* 0x00000018ff547819 */ /* 0x000fe2000001145b */
[----:B------:R-:W-:Y:S01]  /*63a0*/  IMAD R35, R76, R35, RZ ;  /* 0x000000234c237224 */ /* 0x000fe200078e02ff */
[C---:B------:R-:W-:Y:S01]  /*63b0*/  SHF.L.U32 R82, R92.reuse, 0x10, RZ ;  /* 0x000000105c527819 */ /* 0x040fe200000006ff */
[----:B------:R-:W-:Y:S01]  /*63c0*/  IMAD R34, R83, R80, R34 ;  /* 0x0000005053227224 */ /* 0x000fe200078e0222 */
[----:B------:R-:W-:Y:S01]  /*63d0*/  PRMT R81, R92, 0x8880, RZ ;  /* 0x000088805c517816 */ /* 0x000fe200000000ff */
[----:B------:R-:W-:Y:S01]  /*63e0*/  IMAD R32, R76, R36, RZ ;  /* 0x000000244c207224 */ /* 0x000fe200078e02ff */
[----:B------:R-:W-:Y:S01]  /*63f0*/  SHF.L.U32 R83, R92, 0x8, RZ ;  /* 0x000000085c537819 */ /* 0x000fe200000006ff */
[----:B------:R-:W-:Y:S01]  /*6400*/  IMAD R33, R76, R37, RZ ;  /* 0x000000254c217224 */ /* 0x000fe200078e02ff */
[----:B------:R-:W-:Y:S01]  /*6410*/  SHF.R.S32.HI R82, RZ, 0x18, R82 ;  /* 0x00000018ff527819 */ /* 0x000fe20000011452 */
[----:B------:R-:W-:Y:S01]  /*6420*/  IMAD R35, R84, R80, R35 ;  /* 0x0000005054237224 */ /* 0x000fe200078e0223 */
[----:B------:R-:W-:Y:S01]  /*6430*/  SHF.R.S32.HI R83, RZ, 0x18, R83 ;  /* 0x00000018ff537819 */ /* 0x000fe20000011453 */
[----:B------:R-:W-:Y:S01]  /*6440*/  IMAD R38, R76, R38, RZ ;  /* 0x000000264c267224 */ /* 0x000fe200078e02ff */
[----:B------:R-:W-:Y:S01]  /*6450*/  I2IP.S8.S32.SAT R110, R25, R24, R110 ;  /* 0x00000018196e7239 */ /* 0x000fe2000000146e */
[----:B------:R-:W-:Y:S01]  /*6460*/  IMAD R32, R81, R80, R32 ;  /* 0x0000005051207224 */ /* 0x000fe200078e0220 */
[----:B------:R-:W-:Y:S01]  /*6470*/  I2IP.S8.S32.SAT R111, R35, R34, RZ ;  /* 0x00000022236f7239 */ /* 0x000fe200000014ff */
[----:B------:R-:W-:Y:S01]  /*6480*/  IMAD R33, R82, R80, R33 ;  /* 0x0000005052217224 */ /* 0x000fe200078e0221 */
[----:B------:R-:W-:Y:S01]  /*6490*/  SHF.R.S32.HI R84, RZ, 0x18, R92 ;  /* 0x00000018ff547819 */ /* 0x000fe2000001145c */
[C---:B------:R-:W-:Y:S01]  /*64a0*/  IMAD R39, R76.reuse, R39, RZ ;  /* 0x000000274c277224 */ /* 0x040fe200078e02ff */
[----:B------:R-:W-:Y:S01]  /*64b0*/  I2IP.S8.S32.SAT R111, R29, R28, R111 ;  /* 0x0000001c1d6f7239 */ /* 0x000fe2000000146f */
[----:B------:R-:W-:Y:S01]  /*64c0*/  IMAD R38, R83, R80, R38 ;  /* 0x0000005053267224 */ /* 0x000fe200078e0226 */
[C---:B------:R-:W-:Y:S01]  /*64d0*/  PRMT R81, R93.reuse, 0x8880, RZ ;  /* 0x000088805d517816 */ /* 0x040fe200000000ff */
[----:B------:R-:W-:Y:S01]  /*64e0*/  IMAD R36, R76, R40, RZ ;  /* 0x000000284c247224 */ /* 0x000fe200078e02ff */
[C---:B------:R-:W-:Y:S01]  /*64f0*/  SHF.L.U32 R82, R93.reuse, 0x10, RZ ;  /* 0x000000105d527819 */ /* 0x040fe200000006ff */
[----:B------:R-:W-:Y:S01]  /*6500*/  IMAD.SHL.U32 R83, R93, 0x100, RZ ;  /* 0x000001005d537824 */ /* 0x000fe200078e00ff */
[----:B------:R1:W-:Y:S01]  /*6510*/  STS.128 [R125+0x6200], R108 ;  /* 0x0062006c7d007388 */ /* 0x0003e20000000c00 */
[-C--:B------:R-:W-:Y:S01]  /*6520*/  IMAD R39, R84, R80.reuse, R39 ;  /* 0x0000005054277224 */ /* 0x080fe200078e0227 */
[----:B------:R-:W-:Y:S01]  /*6530*/  SHF.R.S32.HI R82, RZ, 0x18, R82 ;  /* 0x00000018ff527819 */ /* 0x000fe20000011452 */
[----:B------:R-:W-:Y:S01]  /*6540*/  IMAD R37, R76, R41, RZ ;  /* 0x000000294c257224 */ /* 0x000fe200078e02ff */
[----:B------:R-:W-:Y:S01]  /*6550*/  PRMT R84, R94, 0x8880, RZ ;  /* 0x000088805e547816 */ /* 0x000fe200000000ff */
[----:B------:R-:W-:Y:S01]  /*6560*/  IMAD R36, R81, R80, R36 ;  /* 0x0000005051247224 */ /* 0x000fe200078e0224 */
[----:B------:R-:W-:Y:S01]  /*6570*/  SHF.R.S32.HI R81, RZ, 0x18, R83 ;  /* 0x00000018ff517819 */ /* 0x000fe20000011453 */
[C---:B------:R-:W-:Y:S01]  /*6580*/  IMAD R42, R76.reuse, R42, RZ ;  /* 0x0000002a4c2a7224 */ /* 0x040fe200078e02ff */
[----:B------:R-:W-:Y:S01]  /*6590*/  SHF.R.S32.HI R83, RZ, 0x18, R93 ;  /* 0x00000018ff537819 */ /* 0x000fe2000001145d */
[----:B------:R-:W-:Y:S01]  /*65a0*/  IMAD R43, R76, R43, RZ ;  /* 0x0000002b4c2b7224 */ /* 0x000fe200078e02ff */
[----:B------:R-:W-:Y:S01]  /*65b0*/  I2IP.S8.S32.SAT R116, R39, R38, RZ ;  /* 0x0000002627747239 */ /* 0x000fe200000014ff */
[-C--:B------:R-:W-:Y:S01]  /*65c0*/  IMAD R37, R82, R80.reuse, R37 ;  /* 0x0000005052257224 */ /* 0x080fe200078e0225 */
[----:B------:R-:W-:Y:S01]  /*65d0*/  SHF.L.U32 R82, R94, 0x10, RZ ;  /* 0x000000105e527819 */ /* 0x000fe200000006ff */
[----:B------:R-:W-:Y:S01]  /*65e0*/  IMAD R42, R81, R80, R42 ;  /* 0x00000050512a7224 */ /* 0x000fe200078e022a */
[----:B------:R-:W-:Y:S01]  /*65f0*/  MOV R81, R84 ;  /* 0x0000005400517202 */ /* 0x000fe20000000f00 */
[----:B------:R-:W-:Y:S01]  /*6600*/  IMAD R40, R76, R44, RZ ;  /* 0x0000002c4c287224 */ /* 0x000fe200078e02ff */
[----:B------:R-:W-:Y:S01]  /*6610*/  I2IP.S8.S32.SAT R116, R33, R32, R116 ;  /* 0x0000002021747239 */ /* 0x000fe20000001474 */
[-C--:B------:R-:W-:Y:S01]  /*6620*/  IMAD R43, R83, R80.reuse, R43 ;  /* 0x00000050532b7224 */ /* 0x080fe200078e022b */
[----:B------:R-:W-:Y:S01]  /*6630*/  SHF.L.U32 R83, R94, 0x8, RZ ;  /* 0x000000085e537819 */ /* 0x000fe200000006ff */
[C---:B------:R-:W-:Y:S01]  /*6640*/  IMAD R41, R76.reuse, R45, RZ ;  /* 0x0000002d4c297224 */ /* 0x040fe200078e02ff */
[----:B------:R-:W-:Y:S01]  /*6650*/  SHF.R.S32.HI R82, RZ, 0x18, R82 ;  /* 0x00000018ff527819 */ /* 0x000fe20000011452 */
[----:B------:R-:W-:Y:S01]  /*6660*/  IMAD R40, R81, R80, R40 ;  /* 0x0000005051287224 */ /* 0x000fe200078e0228 */
[----:B------:R-:W-:Y:S01]  /*6670*/  SHF.R.S32.HI R81, RZ, 0x18, R83 ;  /* 0x00000018ff517819 */ /* 0x000fe20000011453 */
[----:B------:R-:W-:Y:S01]  /*6680*/  IMAD R46, R76, R46, RZ ;  /* 0x0000002e4c2e7224 */ /* 0x000fe200078e02ff */
[C---:B------:R-:W-:Y:S01]  /*6690*/  PRMT R84, R95.reuse, 0x8880, RZ ;  /* 0x000088805f547816 */ /* 0x040fe200000000ff */
[-C--:B------:R-:W-:Y:S01]  /*66a0*/  IMAD R41, R82, R80.reuse, R41 ;  /* 0x0000005052297224 */ /* 0x080fe200078e0229 */
[----:B------:R-:W-:Y:S01]  /*66b0*/  SHF.L.U32 R83, R95, 0x10, RZ ;  /* 0x000000105f537819 */ /* 0x000fe200000006ff */
[C---:B------:R-:W-:Y:S01]  /*66c0*/  IMAD R47, R76.reuse, R47, RZ ;  /* 0x0000002f4c2f7224 */ /* 0x040fe200078e02ff */
[----:B------:R-:W-:Y:S01]  /*66d0*/  SHF.R.S32.HI R82, RZ, 0x18, R94 ;  /* 0x00000018ff527819 */ /* 0x000fe2000001145e */
[----:B------:R-:W-:Y:S01]  /*66e0*/  IMAD R46, R81, R80, R46 ;  /* 0x00000050512e7224 */ /* 0x000fe200078e022e */
[----:B------:R-:W-:Y:S01]  /*66f0*/  MOV R81, R84 ;  /* 0x0000005400517202 */ /* 0x000fe20000000f00 */
[C---:B------:R-:W-:Y:S01]  /*6700*/  IMAD R44, R76.reuse, R48, RZ ;  /* 0x000000304c2c7224 */ /* 0x040fe200078e02ff */
[----:B------:R-:W-:Y:S01]  /*6710*/  SHF.R.S32.HI R83, RZ, 0x18, R83 ;  /* 0x00000018ff537819 */ /* 0x000fe20000011453 */
[----:B------:R-:W-:Y:S01]  /*6720*/  IMAD R45, R76, R49, RZ ;  /* 0x000000314c2d7224 */ /* 0x000fe200078e02ff */
[----:B------:R-:W-:Y:S01]  /*6730*/  I2IP.S8.S32.SAT R117, R43, R42, RZ ;  /* 0x0000002a2b757239 */ /* 0x000fe200000014ff */
[----:B------:R-:W-:Y:S01]  /*6740*/  IMAD R47, R82, R80, R47 ;  /* 0x00000050522f7224 */ /* 0x000fe200078e022f */
[----:B------:R-:W-:Y:S01]  /*6750*/  SHF.R.S32.HI R82, RZ, 0x18, R95 ;  /* 0x00000018ff527819 */ /* 0x000fe2000001145f */
[C---:B------:R-:W-:Y:S01]  /*6760*/  IMAD R50, R76.reuse, R50, RZ ;  /* 0x000000324c327224 */ /* 0x040fe200078e02ff */
[----:B------:R-:W-:Y:S01]  /*6770*/  I2IP.S8.S32.SAT R117, R37, R36, R117 ;  /* 0x0000002425757239 */ /* 0x000fe20000001475 */
[----:B------:R-:W-:Y:S01]  /*6780*/  IMAD R44, R81, R80, R44 ;  /* 0x00000050512c7224 */ /* 0x000fe200078e022c */
[----:B------:R-:W-:Y:S01]  /*6790*/  I2IP.S8.S32.SAT R118, R47, R46, RZ ;  /* 0x0000002e2f767239 */ /* 0x000fe200000014ff */
[----:B------:R-:W-:Y:S01]  /*67a0*/  IMAD R51, R76, R51, RZ ;  /* 0x000000334c337224 */ /* 0x000fe200078e02ff */
[----:B------:R-:W-:Y:S01]  /*67b0*/  PRMT R81, R96, 0x8880, RZ ;  /* 0x0000888060517816 */ /* 0x000fe200000000ff */
[----:B------:R-:W-:Y:S01]  /*67c0*/  IMAD R45, R83, R80, R45 ;  /* 0x00000050532d7224 */ /* 0x000fe200078e022d */
[----:B------:R-:W-:Y:S01]  /*67d0*/  I2IP.S8.S32.SAT R118, R41, R40, R118 ;  /* 0x0000002829767239 */ /* 0x000fe20000001476 */
[-C--:B------:R-:W-:Y:S01]  /*67e0*/  IMAD R50, R85, R80.reuse, R50 ;  /* 0x0000005055327224 */ /* 0x080fe200078e0232 */
[C---:B------:R-:W-:Y:S01]  /*67f0*/  PRMT R83, R97.reuse, 0x8880, RZ ;  /* 0x0000888061537816 */ /* 0x040fe200000000ff */
[----:B------:R-:W-:Y:S01]  /*6800*/  IMAD R51, R82, R80, R51 ;  /* 0x0000005052337224 */ /* 0x000fe200078e0233 */
[C---:B------:R-:W-:Y:S01]  /*6810*/  SHF.L.U32 R84, R97.reuse, 0x10, RZ ;  /* 0x0000001061547819 */ /* 0x040fe200000006ff */
[----:B------:R-:W-:Y:S01]  /*6820*/  IMAD R48, R76, R52, RZ ;  /* 0x000000344c307224 */ /* 0x000fe200078e02ff */
[----:B------:R-:W-:Y:S01]  /*6830*/  SHF.L.U32 R85, R97, 0x8, RZ ;  /* 0x0000000861557819 */ /* 0x000fe200000006ff */
[C---:B------:R-:W-:Y:S01]  /*6840*/  IMAD.U32 R82, R96.reuse, 0x10000, RZ ;  /* 0x0001000060527824 */ /* 0x040fe200078e00ff */
[----:B------:R-:W-:Y:S01]  /*6850*/  I2IP.S8.S32.SAT R119, R51, R50, RZ ;  /* 0x0000003233777239 */ /* 0x000fe200000014ff */
[----:B------:R-:W-:Y:S01]  /*6860*/  IMAD R48, R81, R80, R48 ;  /* 0x0000005051307224 */ /* 0x000fe200078e0230 */
[----:B------:R-:W-:Y:S01]  /*6870*/  SHF.L.U32 R81, R96, 0x8, RZ ;  /* 0x0000000860517819 */ /* 0x000fe200000006ff */
[C---:B------:R-:W-:Y:S01]  /*6880*/  IMAD R49, R76.reuse, R53, RZ ;  /* 0x000000354c317224 */ /* 0x040fe200078e02ff */
[----:B------:R-:W-:Y:S01]  /*6890*/  SHF.R.S32.HI R82, RZ, 0x18, R82 ;  /* 0x00000018ff527819 */ /* 0x000fe20000011452 */
[C---:B------:R-:W-:Y:S01]  /*68a0*/  IMAD R54, R76.reuse, R54, RZ ;  /* 0x000000364c367224 */ /* 0x040fe200078e02ff */
[----:B------:R-:W-:Y:S01]  /*68b0*/  SHF.R.S32.HI R81, RZ, 0x18, R81 ;  /* 0x00000018ff517819 */ /* 0x000fe20000011451 */
[----:B------:R-:W-:Y:S01]  /*68c0*/  IMAD R55, R76, R55, RZ ;  /* 0x000000374c377224 */ /* 0x000fe200078e02ff */
[----:B------:R-:W-:Y:S01]  /*68d0*/  I2IP.S8.S32.SAT R119, R45, R44, R119 ;  /* 0x0000002c2d777239 */ /* 0x000fe20000001477 */
[----:B------:R-:W-:Y:S01]  /*68e0*/  IMAD R49, R82, R80, R49 ;  /* 0x0000005052317224 */ /* 0x000fe200078e0231 */
[----:B------:R-:W-:Y:S01]  /*68f0*/  SHF.R.S32.HI R82, RZ, 0x18, R96 ;  /* 0x00000018ff527819 */ /* 0x000fe20000011460 */
[C---:B------:R-:W-:Y:S01]  /*6900*/  IMAD R52, R76.reuse, R56, RZ ;  /* 0x000000384c347224 */ /* 0x040fe200078e02ff */
[----:B------:R-:W-:Y:S01]  /*6910*/  SHF.R.S32.HI R85, RZ, 0x18, R85 ;  /* 0x00000018ff557819 */ /* 0x000fe20000011455 */
[-C--:B------:R-:W-:Y:S01]  /*6920*/  IMAD R54, R81, R80.reuse, R54 ;  /* 0x0000005051367224 */ /* 0x080fe200078e0236 */
[----:B------:R-:W-:Y:S01]  /*6930*/  SHF.R.S32.HI R81, RZ, 0x18, R84 ;  /* 0x00000018ff517819 */ /* 0x000fe20000011454 */
[----:B------:R-:W-:Y:S01]  /*6940*/  IMAD R53, R76, R57, RZ ;  /* 0x000000394c357224 */ /* 0x000fe200078e02ff */
[----:B------:R1:W-:Y:S01]  /*6950*/  STS.128 [R124+0x6200], R116 ;  /* 0x006200747c007388 */ /* 0x0003e20000000c00 */
[----:B------:R-:W-:Y:S01]  /*6960*/  IMAD R55, R82, R80, R55 ;  /* 0x0000005052377224 */ /* 0x000fe200078e0237 */
[----:B------:R-:W-:Y:S01]  /*6970*/  SHF.R.S32.HI R82, RZ, 0x18, R97 ;  /* 0x00000018ff527819 */ /* 0x000fe20000011461 */
[----:B------:R-:W-:Y:S01]  /*6980*/  IMAD R58, R76, R58, RZ ;  /* 0x0000003a4c3a7224 */ /* 0x000fe200078e02ff */
[----:B------:R-:W-:Y:S01]  /*6990*/  SHF.L.U32 R84, R98, 0x8, RZ ;  /* 0x0000000862547819 */ /* 0x000fe200000006ff */
[----:B------:R-:W-:Y:S01]  /*69a0*/  IMAD R52, R83, R80, R52 ;  /* 0x0000005053347224 */ /* 0x000fe200078e0234 */
[----:B------:R-:W-:Y:S01]  /*69b0*/  I2IP.S8.S32.SAT R120, R55, R54, RZ ;  /* 0x0000003637787239 */ /* 0x000fe200000014ff */
[----:B------:R-:W-:Y:S01]  /*69c0*/  IMAD R59, R76, R59, RZ ;  /* 0x0000003b4c3b7224 */ /* 0x000fe200078e02ff */
[C---:B------:R-:W-:Y:S01]  /*69d0*/  SHF.L.U32 R83, R98.reuse, 0x10, RZ ;  /* 0x0000001062537819 */ /* 0x040fe200000006ff */
[----:B------:R-:W-:Y:S01]  /*69e0*/  IMAD R53, R81, R80, R53 ;  /* 0x0000005051357224 */ /* 0x000fe200078e0235 */
[----:B------:R-:W-:Y:S01]  /*69f0*/  I2IP.S8.S32.SAT R120, R49, R48, R120 ;  /* 0x0000003031787239 */ /* 0x000fe20000001478 */
[----:B------:R-:W-:Y:S01]  /*6a00*/  IMAD R58, R85, R80, R58 ;  /* 0x00000050553a7224 */ /* 0x000fe200078e023a */
[----:B------:R-:W-:Y:S01]  /*6a10*/  PRMT R81, R98, 0x8880, RZ ;  /* 0x0000888062517816 */ /* 0x000fe200000000ff */
[----:B------:R-:W-:Y:S02]  /*6a20*/  IMAD R56, R76, R60, RZ ;  /* 0x0000003c4c387224 */ /* 0x000fe400078e02ff */
[----:B------:R-:W-:Y:S01]  /*6a30*/  IMAD R59, R82, R80, R59 ;  /* 0x00000050523b7224 */ /* 0x000fe200078e023b */
[----:B------:R-:W-:Y:S01]  /*6a40*/  SHF.R.S32.HI R82, RZ, 0x18, R83 ;  /* 0x00000018ff527819 */ /* 0x000fe20000011453 */
[C---:B------:R-:W-:Y:S01]  /*6a50*/  IMAD R57, R76.reuse, R61, RZ ;  /* 0x0000003d4c397224 */ /* 0x040fe200078e02ff */
[----:B------:R-:W-:Y:S01]  /*6a60*/  SHF.R.S32.HI R83, RZ, 0x18, R84 ;  /* 0x00000018ff537819 */ /* 0x000fe20000011454 */
[C---:B------:R-:W-:Y:S01]  /*6a70*/  IMAD R62, R76.reuse, R62, RZ ;  /* 0x0000003e4c3e7224 */ /* 0x040fe200078e02ff */
[----:B------:R-:W-:Y:S01]  /*6a80*/  I2IP.S8.S32.SAT R121, R59, R58, RZ ;  /* 0x0000003a3b797239 */ /* 0x000fe200000014ff */
[----:B------:R-:W-:Y:S01]  /*6a90*/  IMAD R56, R81, R80, R56 ;  /* 0x0000005051387224 */ /* 0x000fe200078e0238 */
[----:B------:R-:W-:Y:S01]  /*6aa0*/  SHF.R.S32.HI R81, RZ, 0x18, R98 ;  /* 0x00000018ff517819 */ /* 0x000fe20000011462 */
[----:B------:R-:W-:Y:S01]  /*6ab0*/  IMAD R63, R76, R63, RZ ;  /* 0x0000003f4c3f7224 */ /* 0x000fe200078e02ff */
[----:B------:R-:W-:Y:S01]  /*6ac0*/  I2IP.S8.S32.SAT R121, R53, R52, R121 ;  /* 0x0000003435797239 */ /* 0x000fe20000001479 */
[-C--:B------:R-:W-:Y:S01]  /*6ad0*/  IMAD R57, R82, R80.reuse, R57 ;  /* 0x0000005052397224 */ /* 0x080fe200078e0239 */
[----:B------:R-:W-:Y:S01]  /*6ae0*/  PRMT R84, R99, 0x8880, RZ ;  /* 0x0000888063547816 */ /* 0x000fe200000000ff */
[-C--:B------:R-:W-:Y:S01]  /*6af0*/  IMAD R62, R83, R80.reuse, R62 ;  /* 0x00000050533e7224 */ /* 0x080fe200078e023e */
[----:B------:R-:W-:Y:S01]  /*6b00*/  SHF.L.U32 R82, R99, 0x10, RZ ;  /* 0x0000001063527819 */ /* 0x000fe200000006ff */
[----:B------:R-:W-:Y:S01]  /*6b10*/  IMAD R63, R81, R80, R63 ;  /* 0x00000050513f7224 */ /* 0x000fe200078e023f */
[----:B------:R-:W-:Y:S01]  /*6b20*/  MOV R81, R84 ;  /* 0x0000005400517202 */ /* 0x000fe20000000f00 */
[----:B------:R-:W-:Y:S01]  /*6b30*/  IMAD.SHL.U32 R83, R99, 0x100, RZ ;  /* 0x0000010063537824 */ /* 0x000fe200078e00ff */
[----:B------:R-:W-:Y:S01]  /*6b40*/  SHF.R.S32.HI R82, RZ, 0x18, R82 ;  /* 0x00000018ff527819 */ /* 0x000fe20000011452 */
[C---:B------:R-:W-:Y:S01]  /*6b50*/  IMAD R60, R76.reuse, R64, RZ ;  /* 0x000000404c3c7224 */ /* 0x040fe200078e02ff */
[----:B------:R-:W-:Y:S01]  /*6b60*/  SHF.R.S32.HI R84, RZ, 0x18, R99 ;  /* 0x00000018ff547819 */ /* 0x000fe20000011463 */
[C---:B------:R-:W-:Y:S01]  /*6b70*/  IMAD R61, R76.reuse, R65, RZ ;  /* 0x000000414c3d7224 */ /* 0x040fe200078e02ff */
[----:B------:R-:W-:Y:S01]  /*6b80*/  SHF.R.S32.HI R83, RZ, 0x18, R83 ;  /* 0x00000018ff537819 */ /* 0x000fe20000011453 */
[----:B------:R-:W-:Y:S01]  /*6b90*/  IMAD R60, R81, R80, R60 ;  /* 0x00000050513c7224 */ /* 0x000fe200078e023c */
[----:B------:R-:W-:Y:S01]  /*6ba0*/  I2IP.S8.S32.SAT R122, R63, R62, RZ ;  /* 0x0000003e3f7a7239 */ /* 0x000fe200000014ff */
[----:B------:R-:W-:Y:S02]  /*6bb0*/  IMAD R66, R76, R66, RZ ;  /* 0x000000424c427224 */ /* 0x000fe400078e02ff */
[----:B------:R-:W-:Y:S01]  /*6bc0*/  IMAD R61, R82, R80, R61 ;  /* 0x00000050523d7224 */ /* 0x000fe200078e023d */
[----:B------:R-:W-:Y:S01]  /*6bd0*/  I2IP.S8.S32.SAT R122, R57, R56, R122 ;  /* 0x00000038397a7239 */ /* 0x000fe2000000147a */
[----:B------:R-:W-:Y:S02]  /*6be0*/  IMAD R67, R76, R67, RZ ;  /* 0x000000434c437224 */ /* 0x000fe400078e02ff */
[-C--:B------:R-:W-:Y:S02]  /*6bf0*/  IMAD R66, R83, R80.reuse, R66 ;  /* 0x0000005053427224 */ /* 0x080fe400078e0242 */
[----:B------:R-:W-:Y:S05]  /*6c00*/  IMAD R67, R84, R80, R67 ;  /* 0x0000005054437224 */ /* 0x000fea00078e0243 */
[----:B------:R-:W-:Y:S04]  /*6c10*/  I2IP.S8.S32.SAT R123, R67, R66, RZ ;  /* 0x00000042437b7239 */ /* 0x000fe800000014ff */
[----:B------:R-:W-:Y:S05]  /*6c20*/  I2IP.S8.S32.SAT R123, R61, R60, R123 ;  /* 0x0000003c3d7b7239 */ /* 0x000fea000000147b */
[----:B------:R1:W-:Y:S01]  /*6c30*/  STS.128 [R126+0x6200], R120 ;  /* 0x006200787e007388 */ /* 0x0003e20000000c00 */
[----:B------:R-:W-:Y:S01]  /*6c40*/  @!PT LDS RZ, [RZ] ;  /* 0x00000000fffff984 */ /* 0x000fe20000000800 */
[----:B------:R-:W-:Y:S01]  /*6c50*/  @!PT LDS RZ, [RZ] ;  /* 0x00000000fffff984 */ /* 0x000fe20000000800 */
[----:B------:R-:W-:Y:S01]  /*6c60*/  @!PT LDS RZ, [RZ] ;  /* 0x00000000fffff984 */ /* 0x000fe20000000800 */
[----:B------:R-:W-:Y:S01]  /*6c70*/  @!PT LDS RZ, [RZ] ;  /* 0x00000000fffff984 */ /* 0x000fe20000000800 */
[----:B------:R2:W-:Y:S07]  /*6c80*/  MEMBAR.ALL.CTA ;  /* 0x0000000000007992 */ /* 0x0005ee0000008000 */
[----:B--2---:R-:W2:Y:S02]  /*6c90*/  FENCE.VIEW.ASYNC.S ;  /* 0x00000000000073c6 */ /* 0x004ea40000000000 */
[----:B--2---:R-:W-:Y:S06]  /*6ca0*/  BAR.SYNC.DEFER_BLOCKING 0x1, 0x80 ;  /* 0x0042000000007b1d */ /* 0x004fec0000010000 */
[----:B------:R-:W-:Y:S05]  /*6cb0*/  @P0 BRA `(.L_x_92) ;  /* 0x0000000000180947 */ /* 0x000fea0003800000 */
[----:B------:R-:W-:Y:S02]  /*6cc0*/  UIADD3 UR6, UP0, UPT, UR52, 0x680, URZ ;  /* 0x0000068034067890 */ /* 0x000fe4000ff1e0ff */
[----:B------:R-:W-:Y:S02]  /*6cd0*/  UIADD3 UR40, UPT, UPT, UR49, 0x6200, UR5 ;  /* 0x0000620031287890 */ /* 0x000fe4000fffe005 */
[----:B------:R-:W-:Y:S01]  /*6ce0*/  UIADD3.X UR7, UPT, UPT, URZ, UR53, URZ, UP0, !UPT ;  /* 0x00000035ff077290 */ /* 0x000fe200087fe4ff */
[----:B------:R-:W-:Y:S08]  /*6cf0*/  UMOV UR43, UR36 ;  /* 0x00000024002b7c82 */ /* 0x000ff00008000000 */
[----:B------:R2:W-:Y:S02]  /*6d00*/  UTMASTG.3D [UR40], [UR6] ;  /* 0x00000028060073b5 */ /* 0x0005e40008010000 */
[----:B--2---:R0:W-:Y:S02]  /*6d10*/  UTMACMDFLUSH ;  /* 0x00000000000079b7 */ /* 0x0041e40000000000 */
.L_x_92:
[----:B------:R-:W-:Y:S05]  /*6d20*/  BSYNC.RECONVERGENT B0 ;  /* 0x0000000000007941 */ /* 0x000fea0003800200 */
.L_x_91:
[----:B------:R-:W-:Y:S01]  /*6d30*/  UIADD3 UR40, UPT, UPT, UR54, 0x1, URZ ;  /* 0x0000000136287890 */ /* 0x000fe2000fffe0ff */
[----:B------:R-:W-:Y:S01]  /*6d40*/  ISETP.NE.AND P1, PT, R115, RZ, PT ;  /* 0x000000ff7300720c */ /* 0x000fe20003f25270 */
[----:B------:R-:W-:Y:S01]  /*6d50*/  BSSY.RECONVERGENT B0, `(.L_x_93) ;  /* 0x0000007000007945 */ /* 0x000fe20003800200 */
[----:B------:R-:W-:Y:S01]  /*6d60*/  LEA R6, R159, UR49, 0x3 ;  /* 0x000000319f067c11 */ /* 0x000fe2000f8e18ff */
[----:B------:R-:W-:Y:S04]  /*6d70*/  UISETP.NE.AND UP0, UPT, UR40, 0x2, UPT ;  /* 0x000000022800788c */ /* 0x000fe8000bf05270 */
[----:B------:R-:W-:Y:S06]  /*6d80*/  USEL UR40, UR40, URZ, UP0 ;  /* 0x000000ff28287287 */ /* 0x000fec0008000000 */
[----:B------:R-:W-:Y:S01]  /*6d90*/  @P1 SHF.L.U32 R3, R158, 0x1f, RZ ;  /* 0x0000001f9e031819 */ /* 0x000fe200000006ff */
[----:B------:R-:W-:Y:S05]  /*6da0*/  @P0 BRA `(.L_x_94) ;  /* 0x0000000000040947 */ /* 0x000fea0003800000 */
[----:B------:R-:W-:Y:S04]  /*6db0*/  DEPBAR.LE SB0, 0x1 ;  /* 0x000080400000791a */ /* 0x000fe80000000000 */
.L_x_94:
[----:B------:R-:W-:Y:S05]  /*6dc0*/  BSYNC.RECONVERGENT B0 ;  /* 0x0000000000007941 */ /* 0x000fea0003800200 */
.L_x_93:
[----:B------:R-:W-:Y:S06]  /*6dd0*/  BAR.SYNC.DEFER_BLOCKING 0x1, 0x80 ;  /* 0x0042000000007b1d */ /* 0x000fec0000010000 */
[----:B------:R-:W2:Y:S01]  /*6de0*/  @P1 SYNCS.PHASECHK.TRANS64.TRYWAIT P0, [R6+URZ+0x20], R3 ;  /* 0x00002003060015a7 */ /* 0x000ea200080011ff */
[----:B------:R-:W-:Y:S01]  /*6df0*/  BSSY B1, `(.L_x_95) ;  /* 0x0000024000017945 */ /* 0x000fe20003800000 */
[----:B--2---:R-:W-:Y:S03]  /*6e00*/  @P1 SEL R113, RZ, 0x1, !P0 ;  /* 0x00000001ff711807 */ /* 0x004fe60004000000 */
[----:B------:R-:W-:Y:S05]  /*6e10*/  @!P1 BRA `(.L_x_96) ;  /* 0x0000000000849947 */ /* 0x000fea0003800000 */
[----:B------:R-:W-:Y:S01]  /*6e20*/  ISETP.NE.AND P1, PT, R114, RZ, PT ;  /* 0x000000ff7200720c */ /* 0x000fe20003f25270 */
[----:B------:R-:W-:Y:S01]  /*6e30*/  BSSY B0, `(.L_x_97) ;  /* 0x000000b000007945 */ /* 0x000fe20003800000 */
[----:B------:R-:W-:Y:S11]  /*6e40*/  ISETP.NE.AND P0, PT, R113, RZ, PT ;  /* 0x000000ff7100720c */ /* 0x000ff60003f05270 */
[----:B------:R-:W-:Y:S05]  /*6e50*/  @P1 IMAD R4, R159, 0x2000, R152 ;  /* 0x000020009f041824 */ /* 0x000fea00078e0298 */
[----:B------:R-:W-:Y:S04]  /*6e60*/  @P1 IADD3 R7, PT, PT, R4, UR49, RZ ;  /* 0x0000003104071c10 */ /* 0x000fe8000fffe0ff */
[----:B------:R-:W-:Y:S01]  /*6e70*/  @P1 IADD3 R0, PT, PT, R163, R7, RZ ;  /* 0x00000007a3001210 */ /* 0x000fe20007ffe0ff */
[----:B------:R-:W-:Y:S02]  /*6e80*/  @P1 IMAD.IADD R3, R164, 0x1, R7 ;  /* 0x00000001a4031824 */ /* 0x000fe400078e0207 */
[----:B------:R-:W-:Y:S01]  /*6e90*/  @P1 IMAD.IADD R7, R7, 0x1, R172 ;  /* 0x0000000107071824 */ /* 0x000fe200078e02ac */
[----:B------:R-:W-:Y:S06]  /*6ea0*/  @P0 BRA `(.L_x_98) ;  /* 0x00000000000c0947 */ /* 0x000fec0003800000 */
[----:B------:R-:W-:Y:S04]  /*6eb0*/  SHF.L.U32 R5, R158, 0x1f, RZ ;  /* 0x0000001f9e057819 */ /* 0x000fe800000006ff */
[----:B------:R-:W2:Y:S02]  /*6ec0*/  SYNCS.PHASECHK.TRANS64.TRYWAIT P0, [R6+URZ+0x20], R5 ;  /* 0x00002005060075a7 */ /* 0x000ea400080011ff */
[----:B--2---:R-:W-:Y:S05]  /*6ed0*/  @!P0 BRA `(.L_x_99) ;  /* 0x0000003400988947 */ /* 0x004fea0003800000 */
.L_x_98:
[----:B------:R-:W-:Y:S05]  /*6ee0*/  BSYNC B0 ;  /* 0x0000000000007941 */ /* 0x000fea0003800000 */
.L_x_97:
[----:B------:R-:W-:Y:S01]  /*6ef0*/  ISETP.NE.AND P0, PT, R114, RZ, PT ;  /* 0x000000ff7200720c */ /* 0x000fe20003f05270 */
[----:B--2---:R-:W-:Y:S02]  /*6f00*/  VIADD R6, R6, 0x38 ;  /* 0x0000003806067836 */ /* 0x004fe40000000000 */
[----:B------:R-:W-:Y:S02]  /*6f10*/  IMAD.U32 R5, RZ, RZ, UR37 ;  /* 0x00000025ff057e24 */ /* 0x000fe4000f8e00ff */
[----:B------:R-:W-:Y:S03]  /*6f20*/  VIADD R159, R159, 0x1 ;  /* 0x000000019f9f7836 */ /* 0x000fe60000000000 */
[----:B------:R-:W-:Y:S05]  /*6f30*/  PRMT R5, R5, 0x654, R6 ;  /* 0x0000065405057816 */ /* 0x000fea0000000006 */
[----:B------:R2:W3:Y:S04]  /*6f40*/  @P0 LDS.128 R100, [R4+UR49+0x200] ;  /* 0x0002003104640984 */ /* 0x0004e80008000c00 */
[----:B------:R2:W4:Y:S04]  /*6f50*/  @P0 LDS.128 R88, [R3+0x200] ;  /* 0x0002000003580984 */ /* 0x0005280000000c00 */
        /* <DEDUP_REMOVED lines=9> */
[----:B------:R-:W-:Y:S01]  /*6ff0*/  SEL R159, R159, RZ, P0 ;  /* 0x000000ff9f9f7207 */ /* 0x000fe20000000000 */
[----:B-----5:R5:W-:Y:S02]  /*7000*/  SYNCS.ARRIVE.TRANS64.RED.A1T0 RZ, [R5+URZ], RZ ;  /* 0x000000ff05ff79a7 */ /* 0x020be400081004ff */
[----:B-----5:R-:W-:Y:S04]  /*7010*/  SEL R5, RZ, 0x1, P0 ;  /* 0x00000001ff057807 */ /* 0x020fe80000000000 */
[----:B--234-:R-:W-:Y:S02]  /*7020*/  LOP3.LUT R158, R158, R5, RZ, 0x3c, !PT ;  /* 0x000000059e9e7212 */ /* 0x01cfe400078e3cff */
.L_x_96:
[----:B------:R-:W-:Y:S05]  /*7030*/  BSYNC B1 ;  /* 0x0000000000017941 */ /* 0x000fea0003800000 */
.L_x_95:
[----:B------:R-:W-:Y:S05]  /*7040*/  VIADD R0, R78, 0x40 ;  /* 0x000000404e007836 */ /* 0x000fea0000000000 */
[----:B------:R-:W-:Y:S04]  /*7050*/  SHF.R.U32.HI R0, RZ, 0x15, R0 ;  /* 0x00000015ff007819 */ /* 0x000fe80000011600 */
[----:B------:R-:W-:Y:S11]  /*7060*/  LOP3.LUT P0, RZ, R0, 0x3, R153, 0x48, !PT ;  /* 0x0000000300ff7812 */ /* 0x000ff60007804899 */
[----:B------:R-:W-:Y:S02]  /*7070*/  @!UPT UIADD3 URZ, UPT, UPT, URZ, URZ, URZ ;  /* 0x000000fffffff290 */ /* 0x000fe4000fffe0ff */
[----:B------:R-:W-:Y:S05]  /*7080*/  @!P0 BRA `(.L_x_100) ;  /* 0x0000000000408947 */ /* 0x000fea0003800000 */
[----:B------:R-:W2:Y:S01]  /*7090*/  LDCU.64 UR8, c[0x4][0x78] ;  /* 0x01000f00ff0877ac */ /* 0x000ea20008000a00 */
[----:B------:R-:W-:Y:S01]  /*70a0*/  MOV R15, 0x0 ;  /* 0x00000000000f7802 */ /* 0x000fe20000000f00 */
[----:B------:R-:W-:Y:S02]  /*70b0*/  HFMA2 R12, -RZ, RZ, 0, 5.9604644775390625e-08 ;  /* 0x00000001ff0c7431 */ /* 0x000fe400000001ff */
[----:B------:R-:W-:Y:S02]  /*70c0*/  IMAD.MOV.U32 R8, RZ, RZ, 0x192 ;  /* 0x00000192ff087424 */ /* 0x000fe400078e00ff */
[----:B------:R-:W-:Y:S01]  /*70d0*/  IMAD.MOV.U32 R13, RZ, RZ, RZ ;  /* 0x000000ffff0d7224 */ /* 0x000fe200078e00ff */
[----:B------:R-:W3:Y:S01]  /*70e0*/  LDCU.64 UR6, c[0x4][0x80] ;  /* 0x01001000ff0677ac */ /* 0x000ee20008000a00 */
[----:B------:R-:W4:Y:S01]  /*70f0*/  LDC.64 R14, c[0x4][R15] ;  /* 0x010000000f0e7b82 */ /* 0x000f220000000a00 */
[----:B------:R-:W5:Y:S01]  /*7100*/  LDCU.64 UR4, c[0x4][0x18] ;  /* 0x01000300ff0477ac */ /* 0x000f620008000a00 */
[----:B--2---:R-:W-:Y:S01]  /*7110*/  MOV R5, UR9 ;  /* 0x0000000900057c02 */ /* 0x004fe20008000f00 */
[----:B------:R-:W-:Y:S01]  /*7120*/  IMAD.U32 R4, RZ, RZ, UR8 ;  /* 0x00000008ff047e24 */ /* 0x000fe2000f8e00ff */
[----:B---3--:R-:W-:Y:S01]  /*7130*/  MOV R7, UR7 ;  /* 0x0000000700077c02 */ /* 0x008fe20008000f00 */
[----:B------:R-:W-:Y:S01]  /*7140*/  IMAD.U32 R6, RZ, RZ, UR6 ;  /* 0x00000006ff067e24 */ /* 0x000fe2000f8e00ff */
[----:B-----5:R-:W-:Y:S01]  /*7150*/  MOV R11, UR5 ;  /* 0x00000005000b7c02 */ /* 0x020fe20008000f00 */
[----:B------:R-:W-:Y:S02]  /*7160*/  IMAD.U32 R10, RZ, RZ, UR4 ;  /* 0x00000004ff0a7e24 */ /* 0x000fe4000f8e00ff */
[----:B------:R-:W-:Y:S07]  /*7170*/  LEPC R20, `(.L_x_100) ;  /* 0x000000001014794e */ /* 0x000fee0000000000 */
[----:B-1--4-:R-:W-:Y:S05]  /*7180*/  CALL.ABS.NOINC R14 ;  /* 0x000000000e007343 */ /* 0x012fea0003c00000 */
.L_x_100:
[----:B------:R-:W-:Y:S01]  /*7190*/  ISETP.NE.AND P0, PT, R165, RZ, PT ;  /* 0x000000ffa500720c */ /* 0x000fe20003f05270 */
[----:B------:R-:W-:Y:S05]  /*71a0*/  WARPSYNC.ALL ;  /* 0x0000000000007948 */ /* 0x000fea0003800000 */
[----:B------:R-:W-:Y:S01]  /*71b0*/  R2UR UR4, R78 ;  /* 0x000000004e0472ca */ /* 0x000fe200000e0000 */
[----:B------:R-:W-:Y:S01]  /*71c0*/  USHF.L.U32 UR8, UR40, 0xd, URZ ;  /* 0x0000000d28087899 */ /* 0x000fe200080006ff */
[C---:B------:R-:W-:Y:S01]  /*71d0*/  SHF.L.U32 R82, R100.reuse, 0x10, RZ ;  /* 0x0000001064527819 */ /* 0x040fe200000006ff */
[----:B------:R-:W-:Y:S01]  /*71e0*/  BSSY.RECONVERGENT B0, `(.L_x_101) ;  /* 0x000011d000007945 */ /* 0x000fe20003800200 */
[C---:B------:R-:W-:Y:S02]  /*71f0*/  PRMT R81, R100.reuse, 0x8880, RZ ;  /* 0x0000888064517816 */ /* 0x040fe400000000ff */
[----:B------:R-:W-:Y:S02]  /*7200*/  SHF.R.S32.HI R82, RZ, 0x18, R82 ;  /* 0x00000018ff527819 */ /* 0x000fe40000011452 */
[----:B------:R-:W-:Y:S02]  /*7210*/  SHF.R.S32.HI R84, RZ, 0x18, R100 ;  /* 0x00000018ff547819 */ /* 0x000fe40000011464 */
[----:B------:R-:W-:Y:S03]  /*7220*/  SHF.L.U32 R83, R100, 0x8, RZ ;  /* 0x0000000864537819 */ /* 0x000fe600000006ff */
[----:B------:R-:W2:Y:S01]  /*7230*/  LDTM.x64 R4, tmem[UR4+0x40] ;  /* 0x00004004000479ee */ /* 0x000ea20008340000 */
[----:B------:R-:W-:Y:S01]  /*7240*/  SHF.R.S32.HI R83, RZ, 0x18, R83 ;  /* 0x00000018ff537819 */ /* 0x000fe20000011453 */
[C---:B--2---:R-:W-:Y:S02]  /*7250*/  IMAD R0, R76.reuse, R4, RZ ;  /* 0x000000044c007224 */ /* 0x044fe400078e02ff */
[C---:B------:R-:W-:Y:S02]  /*7260*/  IMAD R3, R76.reuse, R5, RZ ;  /* 0x000000054c037224 */ /* 0x040fe400078e02ff */
[C---:B------:R-:W-:Y:S02]  /*7270*/  IMAD R6, R76.reuse, R6, RZ ;  /* 0x000000064c067224 */ /* 0x040fe400078e02ff */
[-C--:B------:R-:W-:Y:S01]  /*7280*/  IMAD R0, R81, R80.reuse, R0 ;  /* 0x0000005051007224 */ /* 0x080fe200078e0200 */
[C---:B------:R-:W-:Y:S01]  /*7290*/  PRMT R81, R101.reuse, 0x8880, RZ ;  /* 0x0000888065517816 */ /* 0x040fe200000000ff */
[----:B------:R-:W-:Y:S02]  /*72a0*/  IMAD R7, R76, R7, RZ ;  /* 0x000000074c077224 */ /* 0x000fe400078e02ff */
[-C--:B------:R-:W-:Y:S01]  /*72b0*/  IMAD R3, R82, R80.reuse, R3 ;  /* 0x0000005052037224 */ /* 0x080fe200078e0203 */
[----:B------:R-:W-:Y:S01]  /*72c0*/  SHF.L.U32 R82, R101, 0x10, RZ ;  /* 0x0000001065527819 */ /* 0x000fe200000006ff */
[-C--:B------:R-:W-:Y:S01]  /*72d0*/  IMAD R6, R83, R80.reuse, R6 ;  /* 0x0000005053067224 */ /* 0x080fe200078e0206 */
[----:B------:R-:W-:Y:S01]  /*72e0*/  SHF.L.U32 R83, R101, 0x8, RZ ;  /* 0x0000000865537819 */ /* 0x000fe200000006ff */
[----:B------:R-:W-:Y:S01]  /*72f0*/  IMAD R7, R84, R80, R7 ;  /* 0x0000005054077224 */ /* 0x000fe200078e0207 */
[----:B------:R-:W-:Y:S01]  /*7300*/  SHF.R.S32.HI R82, RZ, 0x18, R82 ;  /* 0x00000018ff527819 */ /* 0x000fe20000011452 */
[C---:B------:R-:W-:Y:S01]  /*7310*/  IMAD R4, R76.reuse, R8, RZ ;  /* 0x000000084c047224 */ /* 0x040fe200078e02ff */
[----:B------:R-:W-:Y:S01]  /*7320*/  SHF.R.S32.HI R83, RZ, 0x18, R83 ;  /* 0x00000018ff537819 */ /* 0x000fe20000011453 */
[C---:B------:R-:W-:Y:S01]  /*7330*/  IMAD R5, R76.reuse, R9, RZ ;  /* 0x000000094c057224 */ /* 0x040fe200078e02ff */
[----:B------:R-:W-:Y:S01]  /*7340*/  I2IP.S8.S32.SAT R84, R7, R6, RZ ;  /* 0x0000000607547239 */ /* 0x000fe200000014ff */
[----:B------:R-:W-:Y:S02]  /*7350*/  IMAD R6, R76, R10, RZ ;  /* 0x0000000a4c067224 */ /* 0x000fe400078e02ff */
[----:B------:R-:W-:Y:S01]  /*7360*/  IMAD R4, R81, R80, R4 ;  /* 0x0000005051047224 */ /* 0x000fe200078e0204 */
[----:B------:R-:W-:Y:S01]  /*7370*/  I2IP.S8.S32.SAT R84, R3, R0, R84 ;  /* 0x0000000003547239 */ /* 0x000fe20000001454 */
[-C--:B------:R-:W-:Y:S01]  /*7380*/  IMAD R5, R82, R80.reuse, R5 ;  /* 0x0000005052057224 */ /* 0x080fe200078e0205 */
[----:B------:R-:W-:Y:S01]  /*7390*/  SHF.L.U32 R81, R102, 0x10, RZ ;  /* 0x0000001066517819 */ /* 0x000fe200000006ff */
[----:B------:R-:W-:Y:S01]  /*73a0*/  IMAD R7, R76, R11, RZ ;  /* 0x0000000b4c077224 */ /* 0x000fe200078e02ff */
[----:B------:R-:W-:Y:S01]  /*73b0*/  SHF.R.S32.HI R0, RZ, 0x18, R101 ;  /* 0x00000018ff007819 */ /* 0x000fe20000011465 */
        /* <DEDUP_REMOVED lines=8> */
[C---:B------:R-:W-:Y:S01]  /*7440*/  IMAD R10, R76.reuse, R14, RZ ;  /* 0x0000000e4c0a7224 */ /* 0x040fe200078e02ff */
[----:B------:R-:W-:Y:S01]  /*7450*/  SHF.R.S32.HI R82, RZ, 0x18, R102 ;  /* 0x00000018ff527819 */ /* 0x000fe20000011466 */
[-C--:B------:R-:W-:Y:S01]  /*7460*/  IMAD R8, R3, R80.reuse, R8 ;  /* 0x0000005003087224 */ /* 0x080fe200078e0208 */
[C---:B------:R-:W-:Y:S01]  /*7470*/  SHF.L.U32 R0, R103.reuse, 0x10, RZ ;  /* 0x0000001067007819 */ /* 0x040fe200000006ff */
[C---:B------:R-:W-:Y:S01]  /*7480*/  IMAD R11, R76.reuse, R15, RZ ;  /* 0x0000000f4c0b7224 */ /* 0x040fe200078e02ff */
[----:B------:R-:W-:Y:S01]  /*7490*/  PRMT R3, R103, 0x8880, RZ ;  /* 0x0000888067037816 */ /* 0x000fe200000000ff */
[----:B------:R-:W-:Y:S01]  /*74a0*/  IMAD R9, R81, R80, R9 ;  /* 0x0000005051097224 */ /* 0x000fe200078e0209 */
[----:B------:R-:W-:Y:S01]  /*74b0*/  SHF.L.U32 R81, R103, 0x8, RZ ;  /* 0x0000000867517819 */ /* 0x000fe200000006ff */
[C---:B------:R-:W-:Y:S01]  /*74c0*/  IMAD R12, R76.reuse, R16, RZ ;  /* 0x000000104c0c7224 */ /* 0x040fe200078e02ff */
[----:B------:R-:W-:Y:S01]  /*74d0*/  SHF.R.S32.HI R0, RZ, 0x18, R0 ;  /* 0x00000018ff007819 */ /* 0x000fe20000011400 */
[-C--:B------:R-:W-:Y:S01]  /*74e0*/  IMAD R10, R83, R80.reuse, R10 ;  /* 0x00000050530a7224 */ /* 0x080fe200078e020a */
[----:B------:R-:W-:Y:S01]  /*74f0*/  SHF.R.S32.HI R81, RZ, 0x18, R81 ;  /* 0x00000018ff517819 */ /* 0x000fe20000011451 */
[----:B------:R-:W-:Y:S01]  /*7500*/  IMAD R13, R76, R17, RZ ;  /* 0x000000114c0d7224 */ /* 0x000fe200078e02ff */
[----:B-1----:R-:W-:Y:S01]  /*7510*/  SHF.L.U32 R83, R93, 0x8, RZ ;  /* 0x000000085d537819 */ /* 0x002fe200000006ff */
[----:B------:R-:W-:Y:S01]  /*7520*/  IMAD R11, R82, R80, R11 ;  /* 0x00000050520b7224 */ /* 0x000fe200078e020b */
[----:B------:R-:W-:Y:S01]  /*7530*/  I2IP.S8.S32.SAT R85, R7, R6, RZ ;  /* 0x0000000607557239 */ /* 0x000fe200000014ff */
[----:B------:R-:W-:Y:S01]  /*7540*/  IMAD R12, R3, R80, R12 ;  /* 0x00000050030c7224 */ /* 0x000fe200078e020c */
[----:B------:R-:W-:Y:S01]  /*7550*/  PRMT R3, R88, 0x8880, RZ ;  /* 0x0000888058037816 */ /* 0x000fe200000000ff */
[----:B------:R-:W-:Y:S01]  /*7560*/  IMAD R14, R76, R18, RZ ;  /* 0x000000124c0e7224 */ /* 0x000fe200078e02ff */
[----:B------:R-:W-:Y:S01]  /*7570*/  SHF.R.S32.HI R83, RZ, 0x18, R83 ;  /* 0x00000018ff537819 */ /* 0x000fe20000011453 */
[----:B------:R-:W-:Y:S01]  /*7580*/  IMAD R13, R0, R80, R13 ;  /* 0x00000050000d7224 */ /* 0x000fe200078e020d */
[----:B------:R-:W-:Y:S01]  /*7590*/  SHF.R.S32.HI R0, RZ, 0x18, R103 ;  /* 0x00000018ff007819 */ /* 0x000fe20000011467 */
[----:B------:R-:W-:Y:S01]  /*75a0*/  IMAD R15, R76, R19, RZ ;  /* 0x000000134c0f7224 */ /* 0x000fe200078e02ff */
[----:B------:R-:W-:Y:S01]  /*75b0*/  I2IP.S8.S32.SAT R86, R11, R10, RZ ;  /* 0x0000000a0b567239 */ /* 0x000fe200000014ff */
[C---:B------:R-:W-:Y:S01]  /*75c0*/  IMAD.U32 R82, R88.reuse, 0x10000, RZ ;  /* 0x0001000058527824 */ /* 0x040fe200078e00ff */
[----:B------:R-:W-:Y:S01]  /*75d0*/  I2IP.S8.S32.SAT R85, R5, R4, R85 ;  /* 0x0000000405557239 */ /* 0x000fe20000001455 */
[----:B------:R-:W-:Y:S01]  /*75e0*/  IMAD R14, R81, R80, R14 ;  /* 0x00000050510e7224 */ /* 0x000fe200078e020e */
[----:B------:R-:W-:Y:S01]  /*75f0*/  SHF.L.U32 R81, R88, 0x8, RZ ;  /* 0x0000000858517819 */ /* 0x000fe200000006ff */
[----:B------:R-:W-:Y:S01]  /*7600*/  IMAD R16, R76, R20, RZ ;  /* 0x000000144c107224 */ /* 0x000fe200078e02ff */
[----:B------:R-:W-:Y:S01]  /*7610*/  I2IP.S8.S32.SAT R86, R9, R8, R86 ;  /* 0x0000000809567239 */ /* 0x000fe20000001456 */
[----:B------:R-:W-:Y:S01]  /*7620*/  IMAD R15, R0, R80, R15 ;  /* 0x00000050000f7224 */ /* 0x000fe200078e020f */
[----:B------:R-:W-:Y:S01]  /*7630*/  SHF.R.S32.HI R0, RZ, 0x18, R82 ;  /* 0x00000018ff007819 */ /* 0x000fe20000011452 */
[C---:B------:R-:W-:Y:S01]  /*7640*/  IMAD R17, R76.reuse, R21, RZ ;  /* 0x000000154c117224 */ /* 0x040fe200078e02ff */
[----:B------:R-:W-:Y:S01]  /*7650*/  SHF.R.S32.HI R81, RZ, 0x18, R81 ;  /* 0x00000018ff517819 */ /* 0x000fe20000011451 */
[----:B------:R-:W-:Y:S01]  /*7660*/  IMAD R18, R76, R22, RZ ;  /* 0x000000164c127224 */ /* 0x000fe200078e02ff */
[----:B------:R-:W-:Y:S01]  /*7670*/  SHF.R.S32.HI R82, RZ, 0x18, R88 ;  /* 0x00000018ff527819 */ /* 0x000fe20000011458 */
[-C--:B------:R-:W-:Y:S01]  /*7680*/  IMAD R16, R3, R80.reuse, R16 ;  /* 0x0000005003107224 */ /* 0x080fe200078e0210 */
[C---:B------:R-:W-:Y:S01]  /*7690*/  PRMT R3, R89.reuse, 0x8880, RZ ;  /* 0x0000888059037816 */ /* 0x040fe200000000ff */
[----:B------:R-:W-:Y:S01]  /*76a0*/  IMAD R17, R0, R80, R17 ;  /* 0x0000005000117224 */ /* 0x000fe200078e0211 */
[----:B------:R-:W-:Y:S01]  /*76b0*/  SHF.L.U32 R0, R89, 0x10, RZ ;  /* 0x0000001059007819 */ /* 0x000fe200000006ff */
[C---:B------:R-:W-:Y:S01]  /*76c0*/  IMAD R19, R76.reuse, R23, RZ ;  /* 0x000000174c137224 */ /* 0x040fe200078e02ff */
[----:B------:R-:W-:Y:S01]  /*76d0*/  I2IP.S8.S32.SAT R87, R15, R14, RZ ;  /* 0x0000000e0f577239 */ /* 0x000fe200000014ff */
[----:B------:R-:W-:Y:S01]  /*76e0*/  IMAD R18, R81, R80, R18 ;  /* 0x0000005051127224 */ /* 0x000fe200078e0212 */
[----:B------:R-:W-:Y:S01]  /*76f0*/  SHF.L.U32 R81, R89, 0x8, RZ ;  /* 0x0000000859517819 */ /* 0x000fe200000006ff */
[C---:B------:R-:W-:Y:S01]  /*7700*/  IMAD R20, R76.reuse, R24, RZ ;  /* 0x000000184c147224 */ /* 0x040fe200078e02ff */
[----:B------:R-:W-:Y:S01]  /*7710*/  SHF.R.S32.HI R0, RZ, 0x18, R0 ;  /* 0x00000018ff007819 */ /* 0x000fe20000011400 */
[----:B------:R-:W-:Y:S01]  /*7720*/  IMAD R21, R76, R25, RZ ;  /* 0x000000194c157224 */ /* 0x000fe200078e02ff */
[----:B------:R-:W-:Y:S01]  /*7730*/  SHF.R.S32.HI R81, RZ, 0x18, R81 ;  /* 0x00000018ff517819 */ /* 0x000fe20000011451 */
[----:B------:R-:W-:Y:S01]  /*7740*/  IMAD R19, R82, R80, R19 ;  /* 0x0000005052137224 */ /* 0x000fe200078e0213 */
[----:B------:R-:W-:Y:S01]  /*7750*/  SHF.R.S32.HI R82, RZ, 0x18, R89 ;  /* 0x00000018ff527819 */ /* 0x000fe20000011459 */
[----:B------:R-:W-:Y:S01]  /*7760*/  IMAD R22, R76, R26, RZ ;  /* 0x0000001a4c167224 */ /* 0x000fe200078e02ff */
[----:B------:R-:W-:Y:S01]  /*7770*/  I2IP.S8.S32.SAT R87, R13, R12, R87 ;  /* 0x0000000c0d577239 */ /* 0x000fe20000001457 */
[-C--:B------:R-:W-:Y:S01]  /*7780*/  IMAD R20, R3, R80.reuse, R20 ;  /* 0x0000005003147224 */ /* 0x080fe200078e0214 */
[----:B------:R-:W-:Y:S01]  /*7790*/  PRMT R3, R90, 0x8880, RZ ;  /* 0x000088805a037816 */ /* 0x000fe200000000ff */
[----:B------:R-:W-:Y:S01]  /*77a0*/  IMAD R21, R0, R80, R21 ;  /* 0x0000005000157224 */ /* 0x000fe200078e0215 */
[----:B------:R-:W-:Y:S01]  /*77b0*/  SHF.L.U32 R0, R90, 0x10, RZ ;  /* 0x000000105a007819 */ /* 0x000fe200000006ff */
[----:B------:R-:W-:Y:S01]  /*77c0*/  IMAD R23, R76, R27, RZ ;  /* 0x0000001b4c177224 */ /* 0x000fe200078e02ff */
        /* <DEDUP_REMOVED lines=8> */
[----:B------:R-:W-:Y:S01]  /*7850*/  I2IP.S8.S32.SAT R104, R17, R16, R104 ;  /* 0x0000001011687239 */ /* 0x000fe20000001468 */
[----:B------:R-:W-:Y:S02]  /*7860*/  IMAD R26, R76, R30, RZ ;  /* 0x0000001e4c1a7224 */ /* 0x000fe400078e02ff */
[-C--:B------:R-:W-:Y:S01]  /*7870*/  IMAD R24, R3, R80.reuse, R24 ;  /* 0x0000005003187224 */ /* 0x080fe200078e0218 */
[----:B------:R-:W-:Y:S01]  /*7880*/  SHF.R.S32.HI R3, RZ, 0x18, R90 ;  /* 0x00000018ff037819 */ /* 0x000fe2000001145a */
[-C--:B------:R-:W-:Y:S01]  /*7890*/  IMAD R25, R0, R80.reuse, R25 ;  /* 0x0000005000197224 */ /* 0x080fe200078e0219 */
[----:B------:R-:W-:Y:S01]  /*78a0*/  SHF.L.U32 R0, R91, 0x10, RZ ;  /* 0x000000105b007819 */ /* 0x000fe200000006ff */
[----:B------:R-:W-:Y:S01]  /*78b0*/  IMAD R26, R81, R80, R26 ;  /* 0x00000050511a7224 */ /* 0x000fe200078e021a */
[----:B------:R-:W-:Y:S01]  /*78c0*/  PRMT R81, R91, 0x8880, RZ ;  /* 0x000088805b517816 */ /* 0x000fe200000000ff */
[C---:B------:R-:W-:Y:S01]  /*78d0*/  IMAD R27, R76.reuse, R31, RZ ;  /* 0x0000001f4c1b7224 */ /* 0x040fe200078e02ff */
[----:B------:R-:W-:Y:S01]  /*78e0*/  SHF.R.S32.HI R0, RZ, 0x18, R0 ;  /* 0x00000018ff007819 */ /* 0x000fe20000011400 */
[C---:B------:R-:W-:Y:S01]  /*78f0*/  IMAD R28, R76.reuse, R32, RZ ;  /* 0x000000204c1c7224 */ /* 0x040fe200078e02ff */
[----:B------:R-:W-:Y:S01]  /*7900*/  I2IP.S8.S32.SAT R105, R23, R22, RZ ;  /* 0x0000001617697239 */ /* 0x000fe200000014ff */
[----:B------:R-:W-:Y:S01]  /*7910*/  IMAD R27, R3, R80, R27 ;  /* 0x00000050031b7224 */ /* 0x000fe200078e021b */
[----:B------:R-:W-:Y:S01]  /*7920*/  MOV R3, R81 ;  /* 0x0000005100037202 */ /* 0x000fe20000000f00 */
[----:B------:R-:W-:Y:S01]  /*7930*/  IMAD.SHL.U32 R82, R91, 0x100, RZ ;  /* 0x000001005b527824 */ /* 0x000fe200078e00ff */
[----:B------:R-:W-:Y:S01]  /*7940*/  I2IP.S8.S32.SAT R105, R21, R20, R105 ;  /* 0x0000001415697239 */ /* 0x000fe20000001469 */
[----:B------:R-:W-:Y:S01]  /*7950*/  IMAD R29, R76, R33, RZ ;  /* 0x000000214c1d7224 */ /* 0x000fe200078e02ff */
[----:B------:R-:W-:Y:S01]  /*7960*/  I2IP.S8.S32.SAT R106, R27, R26, RZ ;  /* 0x0000001a1b6a7239 */ /* 0x000fe200000014ff */
[-C--:B------:R-:W-:Y:S01]  /*7970*/  IMAD R28, R3, R80.reuse, R28 ;  /* 0x00000050031c7224 */ /* 0x080fe200078e021c */
[----:B------:R-:W-:Y:S01]  /*7980*/  SHF.R.S32.HI R81, RZ, 0x18, R82 ;  /* 0x00000018ff517819 */ /* 0x000fe20000011452 */
[----:B------:R-:W-:Y:S01]  /*7990*/  IMAD R29, R0, R80, R29 ;  /* 0x00000050001d7224 */ /* 0x000fe200078e021d */
[----:B------:R-:W-:Y:S01]  /*79a0*/  SHF.R.S32.HI R0, RZ, 0x18, R91 ;  /* 0x00000018ff007819 */ /* 0x000fe2000001145b */
[----:B------:R-:W-:Y:S01]  /*79b0*/  IMAD R30, R76, R34, RZ ;  /* 0x000000224c1e7224 */ /* 0x000fe200078e02ff */
[----:B------:R-:W-:Y:S01]  /*79c0*/  SHF.L.U32 R82, R92, 0x10, RZ ;  /* 0x000000105c527819 */ /* 0x000fe200000006ff */
[----:B------:R-:W-:Y:S01]  /*79d0*/  IMAD R31, R76, R35, RZ ;  /* 0x000000234c1f7224 */ /* 0x000fe200078e02ff */
[C---:B------:R-:W-:Y:S01]  /*79e0*/  PRMT R3, R92.reuse, 0x8880, RZ ;  /* 0x000088805c037816 */ /* 0x040fe200000000ff */
[----:B------:R-:W-:Y:S01]  /*79f0*/  IMAD R30, R81, R80, R30 ;  /* 0x00000050511e7224 */ /* 0x000fe200078e021e */
[----:B------:R-:W-:Y:S01]  /*7a00*/  SHF.L.U32 R81, R92, 0x8, RZ ;  /* 0x000000085c517819 */ /* 0x000fe200000006ff */
[----:B------:R-:W-:Y:S01]  /*7a10*/  IMAD R32, R76, R36, RZ ;  /* 0x000000244c207224 */ /* 0x000fe200078e02ff */
[----:B------:R-:W-:Y:S01]  /*7a20*/  I2IP.S8.S32.SAT R106, R25, R24, R106 ;  /* 0x00000018196a7239 */ /* 0x000fe2000000146a */
[-C--:B------:R-:W-:Y:S01]  /*7a30*/  IMAD R31, R0, R80.reuse, R31 ;  /* 0x00000050001f7224 */ /* 0x080fe200078e021f */
[----:B------:R-:W-:Y:S01]  /*7a40*/  SHF.R.S32.HI R0, RZ, 0x18, R82 ;  /* 0x00000018ff007819 */ /* 0x000fe20000011452 */
[C---:B------:R-:W-:Y:S01]  /*7a50*/  IMAD R33, R76.reuse, R37, RZ ;  /* 0x000000254c217224 */ /* 0x040fe200078e02ff */
[----:B------:R-:W-:Y:S01]  /*7a60*/  SHF.R.S32.HI R81, RZ, 0x18, R81 ;  /* 0x00000018ff517819 */ /* 0x000fe20000011451 */
[----:B------:R-:W-:Y:S01]  /*7a70*/  IMAD R32, R3, R80, R32 ;  /* 0x0000005003207224 */ /* 0x000fe200078e0220 */
[----:B------:R-:W-:Y:S01]  /*7a80*/  PRMT R3, R93, 0x8880, RZ ;  /* 0x000088805d037816 */ /* 0x000fe200000000ff */
[----:B------:R-:W-:Y:S01]  /*7a90*/  IMAD R34, R76, R38, RZ ;  /* 0x000000264c227224 */ /* 0x000fe200078e02ff */
[----:B------:R-:W-:Y:S01]  /*7aa0*/  SHF.R.S32.HI R82, RZ, 0x18, R93 ;  /* 0x00000018ff527819 */ /* 0x000fe2000001145d */
[-C--:B------:R-:W-:Y:S01]  /*7ab0*/  IMAD R33, R0, R80.reuse, R33 ;  /* 0x0000005000217224 */ /* 0x080fe200078e0221 */
[----:B------:R-:W-:Y:S01]  /*7ac0*/  SHF.R.S32.HI R0, RZ, 0x18, R92 ;  /* 0x00000018ff007819 */ /* 0x000fe2000001145c */
[----:B------:R-:W-:Y:S01]  /*7ad0*/  IMAD R34, R81, R80, R34 ;  /* 0x0000005051227224 */ /* 0x000fe200078e0222 */
[----:B------:R-:W-:Y:S01]  /*7ae0*/  SHF.L.U32 R81, R93, 0x10, RZ ;  /* 0x000000105d517819 */ /* 0x000fe200000006ff */
[C---:B------:R-:W-:Y:S01]  /*7af0*/  IMAD R35, R76.reuse, R39, RZ ;  /* 0x000000274c237224 */ /* 0x040fe200078e02ff */
[----:B------:R-:W-:Y:S01]  /*7b00*/  I2IP.S8.S32.SAT R107, R31, R30, RZ ;  /* 0x0000001e1f6b7239 */ /* 0x000fe200000014ff */
[C---:B------:R-:W-:Y:S01]  /*7b10*/  IMAD R36, R76.reuse, R40, RZ ;  /* 0x000000284c247224 */ /* 0x040fe200078e02ff */
[----:B------:R-:W-:Y:S01]  /*7b20*/  SHF.R.S32.HI R81, RZ, 0x18, R81 ;  /* 0x00000018ff517819 */ /* 0x000fe20000011451 */
[----:B------:R-:W-:Y:S01]  /*7b30*/  IMAD R37, R76, R41, RZ ;  /* 0x000000294c257224 */ /* 0x000fe200078e02ff */
[----:B------:R-:W-:Y:S01]  /*7b40*/  I2IP.S8.S32.SAT R107, R29, R28, R107 ;  /* 0x0000001c1d6b7239 */ /* 0x000fe2000000146b */
[-C--:B------:R-:W-:Y:S01]  /*7b50*/  IMAD R35, R0, R80.reuse, R35 ;  /* 0x0000005000237224 */ /* 0x080fe200078e0223 */
[C---:B------:R-:W-:Y:S01]  /*7b60*/  SHF.L.U32 R0, R94.reuse, 0x10, RZ ;  /* 0x000000105e007819 */ /* 0x040fe200000006ff */
[----:B------:R-:W-:Y:S01]  /*7b70*/  IMAD R36, R3, R80, R36 ;  /* 0x0000005003247224 */ /* 0x000fe200078e0224 */
[----:B------:R-:W-:Y:S01]  /*7b80*/  PRMT R3, R94, 0x8880, RZ ;  /* 0x000088805e037816 */ /* 0x000fe200000000ff */
[----:B------:R-:W-:Y:S01]  /*7b90*/  IMAD R38, R76, R42, RZ ;  /* 0x0000002a4c267224 */ /* 0x000fe200078e02ff */
[----:B------:R-:W-:Y:S01]  /*7ba0*/  SHF.R.S32.HI R0, RZ, 0x18, R0 ;  /* 0x00000018ff007819 */ /* 0x000fe20000011400 */
[----:B------:R-:W-:Y:S01]  /*7bb0*/  IMAD R37, R81, R80, R37 ;  /* 0x0000005051257224 */ /* 0x000fe200078e0225 */
[----:B------:R-:W-:Y:S01]  /*7bc0*/  SHF.L.U32 R81, R94, 0x8, RZ ;  /* 0x000000085e517819 */ /* 0x000fe200000006ff */
[C---:B------:R-:W-:Y:S01]  /*7bd0*/  IMAD R39, R76.reuse, R43, RZ ;  /* 0x0000002b4c277224 */ /* 0x040fe200078e02ff */
[----:B------:R-:W-:Y:S01]  /*7be0*/  I2IP.S8.S32.SAT R108, R35, R34, RZ ;  /* 0x00000022236c7239 */ /* 0x000fe200000014ff */
[----:B------:R-:W-:Y:S02]  /*7bf0*/  IMAD R40, R76, R44, RZ ;  /* 0x0000002c4c287224 */ /* 0x000fe400078e02ff */
[-C--:B------:R-:W-:Y:S01]  /*7c00*/  IMAD R38, R83, R80.reuse, R38 ;  /* 0x0000005053267224 */ /* 0x080fe200078e0226 */
[C---:B------:R-:W-:Y:S01]  /*7c10*/  SHF.L.U32 R83, R95.reuse, 0x8, RZ ;  /* 0x000000085f537819 */ /* 0x040fe200000006ff */
[-C--:B------:R-:W-:Y:S01]  /*7c20*/  IMAD R39, R82, R80.reuse, R39 ;  /* 0x0000005052277224 */ /* 0x080fe200078e0227 */
[----:B------:R-:W-:Y:S01]  /*7c30*/  PRMT R82, R95, 0x8880, RZ ;  /* 0x000088805f527816 */ /* 0x000fe200000000ff */
[----:B------:R-:W-:Y:S01]  /*7c40*/  IMAD R40, R3, R80, R40 ;  /* 0x0000005003287224 */ /* 0x000fe200078e0228 */
[----:B------:R-:W-:Y:S01]  /*7c50*/  SHF.R.S32.HI R3, RZ, 0x18, R81 ;  /* 0x00000018ff037819 */ /* 0x000fe20000011451 */
[C---:B------:R-:W-:Y:S01]  /*7c60*/  IMAD R41, R76.reuse, R45, RZ ;  /* 0x0000002d4c297224 */ /* 0x040fe200078e02ff */
[----:B------:R-:W-:Y:S01]  /*7c70*/  SHF.R.S32.HI R83, RZ, 0x18, R83 ;  /* 0x00000018ff537819 */ /* 0x000fe20000011453 */
[----:B------:R-:W-:Y:S01]  /*7c80*/  IMAD R42, R76, R46, RZ ;  /* 0x0000002e4c2a7224 */ /* 0x000fe200078e02ff */
[----:B------:R-:W-:Y:S01]  /*7c90*/  I2IP.S8.S32.SAT R109, R39, R38, RZ ;  /* 0x00000026276d7239 */ /* 0x000fe200000014ff */
[----:B------:R-:W-:Y:S01]  /*7ca0*/  IMAD R41, R0, R80, R41 ;  /* 0x0000005000297224 */ /* 0x000fe200078e0229 */
[----:B------:R-:W-:Y:S01]  /*7cb0*/  SHF.R.S32.HI R0, RZ, 0x18, R94 ;  /* 0x00000018ff007819 */ /* 0x000fe2000001145e */
[----:B------:R-:W-:Y:S01]  /*7cc0*/  IMAD.U32 R81, R95, 0x10000, RZ ;  /* 0x000100005f517824 */ /* 0x000fe200078e00ff */
[----:B------:R-:W-:Y:S01]  /*7cd0*/  I2IP.S8.S32.SAT R108, R33, R32, R108 ;  /* 0x00000020216c7239 */ /* 0x000fe2000000146c */
[----:B------:R-:W-:Y:S01]  /*7ce0*/  IMAD R42, R3, R80, R42 ;  /* 0x00000050032a7224 */ /* 0x000fe200078e022a */
[----:B------:R-:W-:Y:S01]  /*7cf0*/  MOV R3, R82 ;  /* 0x0000005200037202 */ /* 0x000fe20000000f00 */
[C---:B------:R-:W-:Y:S01]  /*7d00*/  IMAD R43, R76.reuse, R47, RZ ;  /* 0x0000002f4c2b7224 */ /* 0x040fe200078e02ff */
[----:B------:R-:W-:Y:S01]  /*7d10*/  SHF.R.S32.HI R81, RZ, 0x18, R81 ;  /* 0x00000018ff517819 */ /* 0x000fe20000011451 */
[C---:B------:R-:W-:Y:S01]  /*7d20*/  IMAD R44, R76.reuse, R48, RZ ;  /* 0x000000304c2c7224 */ /* 0x040fe200078e02ff */
[----:B------:R-:W-:Y:S01]  /*7d30*/  I2IP.S8.S32.SAT R109, R37, R36, R109 ;  /* 0x00000024256d7239 */ /* 0x000fe2000000146d */
[----:B------:R-:W-:Y:S02]  /*7d40*/  IMAD R45, R76, R49, RZ ;  /* 0x000000314c2d7224 */ /* 0x000fe400078e02ff */
[-C--:B------:R-:W-:Y:S01]  /*7d50*/  IMAD R43, R0, R80.reuse, R43 ;  /* 0x00000050002b7224 */ /* 0x080fe200078e022b */
[----:B------:R-:W-:Y:S01]  /*7d60*/  SHF.R.S32.HI R0, RZ, 0x18, R95 ;  /* 0x00000018ff007819 */ /* 0x000fe2000001145f */
[----:B------:R-:W-:Y:S01]  /*7d70*/  IMAD R44, R3, R80, R44 ;  /* 0x00000050032c7224 */ /* 0x000fe200078e022c */
[----:B------:R-:W-:Y:S01]  /*7d80*/  PRMT R3, R96, 0x8880, RZ ;  /* 0x0000888060037816 */ /* 0x000fe200000000ff */
[----:B------:R-:W-:Y:S01]  /*7d90*/  IMAD R46, R76, R50, RZ ;  /* 0x000000324c2e7224 */ /* 0x000fe200078e02ff */
[----:B------:R-:W-:Y:S01]  /*7da0*/  I2IP.S8.S32.SAT R110, R43, R42, RZ ;  /* 0x0000002a2b6e7239 */ /* 0x000fe200000014ff */
[----:B------:R-:W-:Y:S01]  /*7db0*/  IMAD R45, R81, R80, R45 ;  /* 0x00000050512d7224 */ /* 0x000fe200078e022d */
[----:B------:R-:W-:Y:S01]  /*7dc0*/  SHF.L.U32 R81, R96, 0x8, RZ ;  /* 0x0000000860517819 */ /* 0x000fe200000006ff */
[----:B------:R-:W-:Y:S01]  /*7dd0*/  IMAD R47, R76, R51, RZ ;  /* 0x000000334c2f7224 */ /* 0x000fe200078e02ff */
[----:B------:R-:W-:Y:S01]  /*7de0*/  I2IP.S8.S32.SAT R110, R41, R40, R110 ;  /* 0x00000028296e7239 */ /* 0x000fe2000000146e */
[-C--:B------:R-:W-:Y:S01]  /*7df0*/  IMAD R46, R83, R80.reuse, R46 ;  /* 0x00000050532e7224 */ /* 0x080fe200078e022e */
[----:B------:R-:W-:Y:S01]  /*7e00*/  SHF.R.S32.HI R81, RZ, 0x18, R81 ;  /* 0x00000018ff517819 */ /* 0x000fe20000011451 */
[----:B------:R-:W-:Y:S01]  /*7e10*/  IMAD R47, R0, R80, R47 ;  /* 0x00000050002f7224 */ /* 0x000fe200078e022f */
[----:B------:R-:W-:Y:S01]  /*7e20*/  SHF.L.U32 R0, R96, 0x10, RZ ;  /* 0x0000001060007819 */ /* 0x000fe200000006ff */
[----:B------:R-:W-:Y:S01]  /*7e30*/  IMAD R48, R76, R52, RZ ;  /* 0x000000344c307224 */ /* 0x000fe200078e02ff */
[----:B------:R-:W-:Y:S01]  /*7e40*/  SHF.L.U32 R83, R98, 0x8, RZ ;  /* 0x0000000862537819 */ /* 0x000fe200000006ff */
[C---:B------:R-:W-:Y:S01]  /*7e50*/  IMAD R49, R76.reuse, R53, RZ ;  /* 0x000000354c317224 */ /* 0x040fe200078e02ff */
[----:B------:R-:W-:Y:S01]  /*7e60*/  SHF.R.S32.HI R0, RZ, 0x18, R0 ;  /* 0x00000018ff007819 */ /* 0x000fe20000011400 */
[----:B------:R-:W-:Y:S01]  /*7e70*/  IMAD R48, R3, R80, R48 ;  /* 0x0000005003307224 */ /* 0x000fe200078e0230 */
[----:B------:R-:W-:Y:S01]  /*7e80*/  SHF.R.S32.HI R3, RZ, 0x18, R96 ;  /* 0x00000018ff037819 */ /* 0x000fe20000011460 */
[----:B------:R-:W-:Y:S01]  /*7e90*/  IMAD R50, R76, R54, RZ ;  /* 0x000000364c327224 */ /* 0x000fe200078e02ff */
[----:B------:R-:W-:Y:S01]  /*7ea0*/  I2IP.S8.S32.SAT R111, R47, R46, RZ ;  /* 0x0000002e2f6f7239 */ /* 0x000fe200000014ff */
[----:B------:R-:W-:Y:S01]  /*7eb0*/  IMAD R49, R0, R80, R49 ;  /* 0x0000005000317224 */ /* 0x000fe200078e0231 */
[----:B------:R-:W-:Y:S01]  /*7ec0*/  PRMT R0, R97, 0x8880, RZ ;  /* 0x0000888061007816 */ /* 0x000fe200000000ff */
[C---:B------:R-:W-:Y:S01]  /*7ed0*/  IMAD R51, R76.reuse, R55, RZ ;  /* 0x000000374c337224 */ /* 0x040fe200078e02ff */
[----:B------:R-:W-:Y:S01]  /*7ee0*/  I2IP.S8.S32.SAT R111, R45, R44, R111 ;  /* 0x0000002c2d6f7239 */ /* 0x000fe2000000146f */
[-C--:B------:R-:W-:Y:S01]  /*7ef0*/  IMAD R50, R81, R80.reuse, R50 ;  /* 0x0000005051327224 */ /* 0x080fe200078e0232 */
[----:B------:R-:W-:Y:S01]  /*7f00*/  SHF.L.U32 R81, R97, 0x10, RZ ;  /* 0x0000001061517819 */ /* 0x000fe200000006ff */
[----:B------:R-:W-:Y:S01]  /*7f10*/  IMAD R51, R3, R80, R51 ;  /* 0x0000005003337224 */ /* 0x000fe200078e0233 */
[----:B------:R-:W-:Y:S01]  /*7f20*/  MOV R3, R0 ;  /* 0x0000000000037202 */ /* 0x000fe20000000f00 */
[C---:B------:R-:W-:Y:S01]  /*7f30*/  IMAD R52, R76.reuse, R56, RZ ;  /* 0x000000384c347224 */ /* 0x040fe200078e02ff */
[----:B------:R-:W-:Y:S01]  /*7f40*/  SHF.R.S32.HI R0, RZ, 0x18, R81 ;  /* 0x00000018ff007819 */ /* 0x000fe20000011451 */
[----:B------:R-:W-:Y:S01]  /*7f50*/  IMAD R53, R76, R57, RZ ;  /* 0x000000394c357224 */ /* 0x000fe200078e02ff */
[----:B------:R-:W-:Y:S01]  /*7f60*/  PRMT R81, R98, 0x8880, RZ ;  /* 0x0000888062517816 */ /* 0x000fe200000000ff */
[-C--:B------:R-:W-:Y:S01]  /*7f70*/  IMAD R52, R3, R80.reuse, R52 ;  /* 0x0000005003347224 */ /* 0x080fe200078e0234 */
[----:B------:R-:W-:Y:S01]  /*7f80*/  SHF.L.U32 R3, R97, 0x8, RZ ;  /* 0x0000000861037819 */ /* 0x000fe200000006ff */
[----:B------:R-:W-:Y:S01]  /*7f90*/  IMAD R53, R0, R80, R53 ;  /* 0x0000005000357224 */ /* 0x000fe200078e0235 */
[----:B------:R-:W-:Y:S01]  /*7fa0*/  SHF.R.S32.HI R0, RZ, 0x18, R97 ;  /* 0x00000018ff007819 */ /* 0x000fe20000011461 */
[C---:B------:R-:W-:Y:S01]  /*7fb0*/  IMAD R56, R76.reuse, R60, RZ ;  /* 0x0000003c4c387224 */ /* 0x040fe200078e02ff */
[----:B------:R-:W-:Y:S01]  /*7fc0*/  SHF.R.S32.HI R3, RZ, 0x18, R3 ;  /* 0x00000018ff037819 */ /* 0x000fe20000011403 */
[----:B------:R-:W-:Y:S01]  /*7fd0*/  IMAD R54, R76, R58, RZ ;  /* 0x0000003a4c367224 */ /* 0x000fe200078e02ff */
[----:B------:R-:W-:Y:S01]  /*7fe0*/  I2IP.S8.S32.SAT R116, R51, R50, RZ ;  /* 0x0000003233747239 */ /* 0x000fe200000014ff */
[----:B------:R-:W-:Y:S02]  /*7ff0*/  IMAD.U32 R82, R98, 0x10000, RZ ;  /* 0x0001000062527824 */ /* 0x000fe400078e00ff */
[C---:B------:R-:W-:Y:S01]  /*8000*/  IMAD R55, R76.reuse, R59, RZ ;  /* 0x0000003b4c377224 */ /* 0x040fe200078e02ff */
[----:B------:R-:W-:Y:S01]  /*8010*/  I2IP.S8.S32.SAT R116, R49, R48, R116 ;  /* 0x0000003031747239 */ /* 0x000fe20000001474 */
[-C--:B------:R-:W-:Y:S01]  /*8020*/  IMAD R54, R3, R80.reuse, R54 ;  /* 0x0000005003367224 */ /* 0x080fe200078e0236 */
[----:B------:R-:W-:Y:S01]  /*8030*/  SHF.R.S32.HI R82, RZ, 0x18, R82 ;  /* 0x00000018ff527819 */ /* 0x000fe20000011452 */
[----:B------:R-:W-:Y:S01]  /*8040*/  IMAD R57, R76, R61, RZ ;  /* 0x0000003d4c397224 */ /* 0x000fe200078e02ff */
[----:B------:R-:W-:Y:S01]  /*8050*/  SHF.R.S32.HI R3, RZ, 0x18, R83 ;  /* 0x00000018ff037819 */ /* 0x000fe20000011453 */
[-C--:B------:R-:W-:Y:S01]  /*8060*/  IMAD R55, R0, R80.reuse, R55 ;  /* 0x0000005000377224 */ /* 0x080fe200078e0237 */
[----:B------:R-:W-:Y:S01]  /*8070*/  SHF.R.S32.HI R0, RZ, 0x18, R98 ;  /* 0x00000018ff007819 */ /* 0x000fe20000011462 */
[----:B------:R-:W-:Y:S01]  /*8080*/  IMAD R56, R81, R80, R56 ;  /* 0x0000005051387224 */ /* 0x000fe200078e0238 */
[----:B------:R-:W-:Y:S01]  /*8090*/  SHF.L.U32 R81, R99, 0x8, RZ ;  /* 0x0000000863517819 */ /* 0x000fe200000006ff */
[----:B------:R-:W-:Y:S01]  /*80a0*/  IMAD R58, R76, R62, RZ ;  /* 0x0000003e4c3a7224 */ /* 0x000fe200078e02ff */
[----:B------:R-:W-:Y:S01]  /*80b0*/  I2IP.S8.S32.SAT R117, R55, R54, RZ ;  /* 0x0000003637757239 */ /* 0x000fe200000014ff */
[-C--:B------:R-:W-:Y:S01]  /*80c0*/  IMAD R57, R82, R80.reuse, R57 ;  /* 0x0000005052397224 */ /* 0x080fe200078e0239 */
[----:B------:R-:W-:Y:S01]  /*80d0*/  SHF.L.U32 R82, R99, 0x10, RZ ;  /* 0x0000001063527819 */ /* 0x000fe200000006ff */
[C---:B------:R-:W-:Y:S01]  /*80e0*/  IMAD R59, R76.reuse, R63, RZ ;  /* 0x0000003f4c3b7224 */ /* 0x040fe200078e02ff */
[----:B------:R-:W-:Y:S01]  /*80f0*/  SHF.R.S32.HI R81, RZ, 0x18, R81 ;  /* 0x00000018ff517819 */ /* 0x000fe20000011451 */
[----:B------:R-:W-:Y:S01]  /*8100*/  IMAD R58, R3, R80, R58 ;  /* 0x00000050033a7224 */ /* 0x000fe200078e023a */
[----:B------:R-:W-:Y:S01]  /*8110*/  PRMT R3, R99, 0x8880, RZ ;  /* 0x0000888063037816 */ /* 0x000fe200000000ff */
[----:B------:R-:W-:Y:S01]  /*8120*/  IMAD R60, R76, R64, RZ ;  /* 0x000000404c3c7224 */ /* 0x000fe200078e02ff */
[----:B------:R-:W-:Y:S01]  /*8130*/  I2IP.S8.S32.SAT R117, R53, R52, R117 ;  /* 0x0000003435757239 */ /* 0x000fe20000001475 */
[-C--:B------:R-:W-:Y:S01]  /*8140*/  IMAD R59, R0, R80.reuse, R59 ;  /* 0x00000050003b7224 */ /* 0x080fe200078e023b */
[----:B------:R-:W-:Y:S01]  /*8150*/  SHF.R.S32.HI R0, RZ, 0x18, R82 ;  /* 0x00000018ff007819 */ /* 0x000fe20000011452 */
[----:B------:R-:W-:Y:S01]  /*8160*/  IMAD R61, R76, R65, RZ ;  /* 0x000000414c3d7224 */ /* 0x000fe200078e02ff */
[----:B------:R-:W-:Y:S01]  /*8170*/  SHF.R.S32.HI R82, RZ, 0x18, R99 ;  /* 0x00000018ff527819 */ /* 0x000fe20000011463 */
[----:B------:R-:W-:Y:S01]  /*8180*/  IMAD R60, R3, R80, R60 ;  /* 0x00000050033c7224 */ /* 0x000fe200078e023c */
[----:B------:R-:W-:Y:S01]  /*8190*/  I2IP.S8.S32.SAT R118, R59, R58, RZ ;  /* 0x0000003a3b767239 */ /* 0x000fe200000014ff */
[----:B------:R-:W-:Y:S01]  /*81a0*/  IMAD R61, R0, R80, R61 ;  /* 0x00000050003d7224 */ /* 0x000fe200078e023d */
[----:B------:R-:W-:Y:S01]  /*81b0*/  LOP3.LUT R0, R152, UR8, RZ, 0xfc, !PT ;  /* 0x0000000898007c12 */ /* 0x000fe2000f8efcff */
[C---:B------:R-:W-:Y:S01]  /*81c0*/  IMAD R62, R76.reuse, R66, RZ ;  /* 0x000000424c3e7224 */ /* 0x040fe200078e02ff */
[----:B------:R-:W-:Y:S01]  /*81d0*/  I2IP.S8.S32.SAT R118, R57, R56, R118 ;  /* 0x0000003839767239 */ /* 0x000fe20000001476 */
[----:B------:R-:W-:Y:S01]  /*81e0*/  IMAD R63, R76, R67, RZ ;  /* 0x000000434c3f7224 */ /* 0x000fe200078e02ff */
[----:B------:R-:W-:Y:S01]  /*81f0*/  IADD3 R3, PT, PT, R0, UR49, RZ ;  /* 0x0000003100037c10 */ /* 0x000fe2000fffe0ff */
[----:B------:R1:W-:Y:S01]  /*8200*/  STS.128 [R0+UR49+0x6200], R84 ;  /* 0x0062005400007988 */ /* 0x0003e20008000c31 */
[-C--:B------:R-:W-:Y:S02]  /*8210*/  IMAD R62, R81, R80.reuse, R62 ;  /* 0x00000050513e7224 */ /* 0x080fe400078e023e */
[----:B------:R-:W-:Y:S01]  /*8220*/  IMAD R63, R82, R80, R63 ;  /* 0x00000050523f7224 */ /* 0x000fe200078e023f */
[-C--:B------:R-:W-:Y:S02]  /*8230*/  IADD3 R82, PT, PT, R164, R3.reuse, RZ ;  /* 0x00000003a4527210 */ /* 0x080fe40007ffe0ff */
[-C--:B------:R-:W-:Y:S02]  /*8240*/  IADD3 R81, PT, PT, R163, R3.reuse, RZ ;  /* 0x00000003a3517210 */ /* 0x080fe40007ffe0ff */
[----:B------:R-:W-:Y:S01]  /*8250*/  IADD3 R83, PT, PT, R172, R3, RZ ;  /* 0x00000003ac537210 */ /* 0x000fe20007ffe0ff */
[----:B------:R1:W-:Y:S01]  /*8260*/  STS.128 [R82+0x6200], R104 ;  /* 0x0062006852007388 */ /* 0x0003e20000000c00 */
[----:B------:R-:W-:Y:S04]  /*8270*/  I2IP.S8.S32.SAT R119, R63, R62, RZ ;  /* 0x0000003e3f777239 */ /* 0x000fe800000014ff */
[----:B------:R-:W-:Y:S03]  /*8280*/  I2IP.S8.S32.SAT R119, R61, R60, R119 ;  /* 0x0000003c3d777239 */ /* 0x000fe60000001477 */
[----:B------:R1:W-:Y:S08]  /*8290*/  STS.128 [R81+0x6200], R108 ;  /* 0x0062006c51007388 */ /* 0x0003f00000000c00 */
        /* <DEDUP_REMOVED lines=10> */
[----:B------:R-:W-:Y:S02]  /*8340*/  UIADD3 UR5, UPT, UPT, UR41, 0x40, URZ ;  /* 0x0000004029057890 */ /* 0x000fe4000fffe0ff */
[----:B------:R-:W-:Y:S02]  /*8350*/  UIADD3 UR4, UPT, UPT, UR49, 0x6200, UR8 ;  /* 0x0000620031047890 */ /* 0x000fe4000fffe008 */
[----:B------:R-:W-:Y:S01]  /*8360*/  UIADD3.X UR11, UPT, UPT, URZ, UR53, URZ, UP0, !UPT ;  /* 0x00000035ff0b7290 */ /* 0x000fe200087fe4ff */
[----:B------:R-:W-:Y:S01]  /*8370*/  UMOV UR6, UR42 ;  /* 0x0000002a00067c82 */ /* 0x000fe20008000000 */
[----:B------:R-:W-:Y:S07]  /*8380*/  UMOV UR7, UR36 ;  /* 0x0000002400077c82 */ /* 0x000fee0008000000 */
[----:B------:R2:W-:Y:S02]  /*8390*/  UTMASTG.3D [UR4], [UR10] ;  /* 0x000000040a0073b5 */ /* 0x0005e40008010000 */
[----:B--2---:R0:W-:Y:S02]  /*83a0*/  UTMACMDFLUSH ;  /* 0x00000000000079b7 */ /* 0x0041e40000000000 */
.L_x_102:
[----:B------:R-:W-:Y:S05]  /*83b0*/  BSYNC.RECONVERGENT B0 ;  /* 0x0000000000007941 */ /* 0x000fea0003800200 */
.L_x_101:
[----:B------:R-:W-:Y:S01]  /*83c0*/  UIADD3 UR40, UPT, UPT, UR40, 0x1, URZ ;  /* 0x0000000128287890 */ /* 0x000fe2000fffe0ff */
[----:B------:R-:W-:Y:S01]  /*83d0*/  ISETP.NE.AND P1, PT, R115, RZ, PT ;  /* 0x000000ff7300720c */ /* 0x000fe20003f25270 */
[----:B------:R-:W-:Y:S01]  /*83e0*/  BSSY.RECONVERGENT B0, `(.L_x_103) ;  /* 0x0000007000007945 */ /* 0x000fe20003800200 */
[----:B------:R-:W-:Y:S01]  /*83f0*/  LEA R3, R159, UR49, 0x3 ;  /* 0x000000319f037c11 */ /* 0x000fe2000f8e18ff */
[----:B------:R-:W-:Y:S04]  /*8400*/  UISETP.NE.AND UP0, UPT, UR40, 0x2, UPT ;  /* 0x000000022800788c */ /* 0x000fe8000bf05270 */
[----:B------:R-:W-:Y:S06]  /*8410*/  USEL UR40, UR40, URZ, UP0 ;  /* 0x000000ff28287287 */ /* 0x000fec0008000000 */
[----:B-1----:R-:W-:Y:S01]  /*8420*/  @P1 SHF.L.U32 R0, R158, 0x1f, RZ ;  /* 0x0000001f9e001819 */ /* 0x002fe200000006ff */
[----:B------:R-:W-:Y:S05]  /*8430*/  @P0 BRA `(.L_x_104) ;  /* 0x0000000000040947 */ /* 0x000fea0003800000 */
[----:B------:R-:W-:Y:S04]  /*8440*/  DEPBAR.LE SB0, 0x1 ;  /* 0x000080400000791a */ /* 0x000fe80000000000 */
.L_x_104:
[----:B------:R-:W-:Y:S05]  /*8450*/  BSYNC.RECONVERGENT B0 ;  /* 0x0000000000007941 */ /* 0x000fea0003800200 */
.L_x_103:
[----:B------:R-:W-:Y:S06]  /*8460*/  BAR.SYNC.DEFER_BLOCKING 0x1, 0x80 ;  /* 0x0042000000007b1d */ /* 0x000fec0000010000 */
[----:B------:R-:W1:Y:S01]  /*8470*/  @P1 SYNCS.PHASECHK.TRANS64.TRYWAIT P0, [R3+URZ+0x20], R0 ;  /* 0x00002000030015a7 */ /* 0x000e6200080011ff */
[----:B------:R-:W-:Y:S01]  /*8480*/  BSSY B1, `(.L_x_105) ;  /* 0x0000024000017945 */ /* 0x000fe20003800000 */
[----:B-1----:R-:W-:Y:S03]  /*8490*/  @P1 SEL R113, RZ, 0x1, !P0 ;  /* 0x00000001ff711807 */ /* 0x002fe60004000000 */
        /* <DEDUP_REMOVED lines=11> */
[----:B------:R-:W1:Y:S02]  /*8550*/  SYNCS.PHASECHK.TRANS64.TRYWAIT P0, [R3+URZ+0x20], R8 ;  /* 0x00002008030075a7 */ /* 0x000e6400080011ff */
[----:B-1----:R-:W-:Y:S05]  /*8560*/  @!P0 BRA `(.L_x_109) ;  /* 0x0000002000088947 */ /* 0x002fea0003800000 */
.L_x_108:
[----:B------:R-:W-:Y:S05]  /*8570*/  BSYNC B0 ;  /* 0x0000000000007941 */ /* 0x000fea0003800000 */
.L_x_107:
[----:B------:R-:W-:Y:S01]  /*8580*/  ISETP.NE.AND P0, PT, R114, RZ, PT ;  /* 0x000000ff7200720c */ /* 0x000fe20003f05270 */
[----:B-1----:R-:W-:Y:S02]  /*8590*/  VIADD R8, R3, 0x38 ;  /* 0x0000003803087836 */ /* 0x002fe40000000000 */
[----:B------:R-:W-:Y:S02]  /*85a0*/  IMAD.U32 R3, RZ, RZ, UR37 ;  /* 0x00000025ff037e24 */ /* 0x000fe4000f8e00ff */
[----:B------:R-:W-:Y:S03]  /*85b0*/  VIADD R159, R159, 0x1 ;  /* 0x000000019f9f7836 */ /* 0x000fe60000000000 */
[----:B------:R-:W-:Y:S05]  /*85c0*/  PRMT R3, R3, 0x654, R8 ;  /* 0x0000065403037816 */ /* 0x000fea0000000008 */
[----:B------:R1:W2:Y:S04]  /*85d0*/  @P0 LDS.128 R100, [R0+UR49+0x200] ;  /* 0x0002003100640984 */ /* 0x0002a80008000c00 */
[----:B------:R1:W3:Y:S04]  /*85e0*/  @P0 LDS.128 R88, [R6+0x200] ;  /* 0x0002000006580984 */ /* 0x0002e80000000c00 */
[----:B------:R1:W4:Y:S04]  /*85f0*/  @P0 LDS.128 R92, [R5+0x200] ;  /* 0x00020000055c0984 */ /* 0x0003280000000c00 */
        /* <DEDUP_REMOVED lines=12> */
.L_x_106:
[----:B------:R-:W-:Y:S05]  /*86c0*/  BSYNC B1 ;  /* 0x0000000000017941 */ /* 0x000fea0003800000 */
.L_x_105:
[----:B-1----:R-:W-:Y:S05]  /*86d0*/  VIADD R0, R78, 0x80 ;  /* 0x000000804e007836 */ /* 0x002fea0000000000 */
[----:B------:R-:W-:Y:S04]  /*86e0*/  SHF.R.U32.HI R0, RZ, 0x15, R0 ;  /* 0x00000015ff007819 */ /* 0x000fe80000011600 */
[----:B------:R-:W-:Y:S11]  /*86f0*/  LOP3.LUT P0, RZ, R0, 0x3, R153, 0x48, !PT ;  /* 0x0000000300ff7812 */ /* 0x000ff60007804899 */
[----:B------:R-:W-:Y:S02]  /*8700*/  @!UPT UIADD3 URZ, UPT, UPT, URZ, URZ, URZ ;  /* 0x000000fffffff290 */ /* 0x000fe4000fffe0ff */
[----:B------:R-:W-:Y:S05]  /*8710*/  @!P0 BRA `(.L_x_110) ;  /* 0x0000000000408947 */ /* 0x000fea0003800000 */
        /* <DEDUP_REMOVED lines=15> */
[----:B---3--:R-:W-:Y:S05]  /*8810*/  CALL.ABS.NOINC R14 ;  /* 0x000000000e007343 */ /* 0x008fea0003c00000 */
.L_x_110:
[----:B------:R-:W-:Y:S01]  /*8820*/  ISETP.NE.AND P0, PT, R165, RZ, PT ;  /* 0x000000ffa500720c */ /* 0x000fe20003f05270 */
[----:B------:R-:W-:Y:S05]  /*8830*/  WARPSYNC.ALL ;  /* 0x0000000000007948 */ /* 0x000fea0003800000 */
[----:B------:R-:W-:Y:S01]  /*8840*/  IMAD.SHL.U32 R140, R101, 0x100, RZ ;  /* 0x00000100658c7824 */ /* 0x000fe200078e00ff */
[----:B------:R-:W-:Y:S01]  /*8850*/  R2UR UR4, R78 ;  /* 0x000000004e0472ca */ /* 0x000fe200000e0000 */
[----:B------:R-:W-:Y:S01]  /*8860*/  USHF.L.U32 UR8, UR40, 0xd, URZ ;  /* 0x0000000d28087899 */ /* 0x000fe200080006ff */
[C---:B------:R-:W-:Y:S01]  /*8870*/  SHF.L.U32 R82, R100.reuse, 0x10, RZ ;  /* 0x0000001064527819 */ /* 0x040fe200000006ff */
[----:B------:R-:W-:Y:S01]  /*8880*/  IMAD.SHL.U32 R134, R103, 0x100, RZ ;  /* 0x0000010067867824 */ /* 0x000fe200078e00ff */
[C---:B------:R-:W-:Y:S01]  /*8890*/  PRMT R81, R100.reuse, 0x8880, RZ ;  /* 0x0000888064517816 */ /* 0x040fe200000000ff */
[----:B------:R-:W-:Y:S01]  /*88a0*/  IMAD.SHL.U32 R128, R89, 0x100, RZ ;  /* 0x0000010059807824 */ /* 0x000fe200078e00ff */
[----:B------:R-:W-:Y:S01]  /*88b0*/  SHF.L.U32 R83, R100, 0x8, RZ ;  /* 0x0000000864537819 */ /* 0x000fe200000006ff */
[----:B------:R-:W-:Y:S01]  /*88c0*/  IMAD.SHL.U32 R122, R91, 0x100, RZ ;  /* 0x000001005b7a7824 */ /* 0x000fe200078e00ff */
[----:B------:R-:W-:Y:S01]  /*88d0*/  SHF.R.S32.HI R82, RZ, 0x18, R82 ;  /* 0x00000018ff527819 */ /* 0x000fe20000011452 */
[----:B------:R-:W-:Y:S01]  /*88e0*/  IMAD.SHL.U32 R116, R93, 0x100, RZ ;  /* 0x000001005d747824 */ /* 0x000fe200078e00ff */
[----:B------:R-:W-:Y:S01]  /*88f0*/  PRMT R142, R101, 0x8880, RZ ;  /* 0x00008880658e7816 */ /* 0x000fe200000000ff */
[----:B------:R-:W-:Y:S01]  /*8900*/  IMAD.SHL.U32 R105, R95, 0x100, RZ ;  /* 0x000001005f697824 */ /* 0x000fe200078e00ff */
[----:B------:R-:W-:Y:S01]  /*8910*/  SHF.R.S32.HI R83, RZ, 0x18, R83 ;  /* 0x00000018ff537819 */ /* 0x000fe20000011453 */
[----:B------:R-:W-:Y:S01]  /*8920*/  IMAD.SHL.U32 R104, R97, 0x100, RZ ;  /* 0x0000010061687824 */ /* 0x000fe200078e00ff */
[----:B------:R-:W-:Y:S01]  /*8930*/  SHF.R.S32.HI R84, RZ, 0x18, R100 ;  /* 0x00000018ff547819 */ /* 0x000fe20000011464 */
[----:B------:R-:W1:Y:S01]  /*8940*/  LDTM.x64 R4, tmem[UR4+0x80] ;  /* 0x00008004000479ee */ /* 0x000e620008340000 */
[----:B------:R-:W-:Y:S01]  /*8950*/  NOP ;  /* 0x0000000000007918 */ /* 0x000fe20000000000 */
[----:B------:R-:W-:Y:S01]  /*8960*/  R2UR UR5, R112 ;  /* 0x00000000700572ca */ /* 0x000fe200000e0000 */
[----:B------:R-:W-:Y:S01]  /*8970*/  UIADD3 UR54, UPT, UPT, UR40, 0x1, URZ ;  /* 0x0000000128367890 */ /* 0x000fe2000fffe0ff */
[----:B------:R-:W-:Y:S01]  /*8980*/  SHF.L.U32 R141, R101, 0x10, RZ ;  /* 0x00000010658d7819 */ /* 0x000fe200000006ff */
[----:B------:R-:W-:Y:S01]  /*8990*/  BSSY.RECONVERGENT B0, `(.L_x_111) ;  /* 0x000011d000007945 */ /* 0x000fe20003800200 */
[C---:B------:R-:W-:Y:S02]  /*89a0*/  PRMT R139, R102.reuse, 0x8880, RZ ;  /* 0x00008880668b7816 */ /* 0x040fe400000000ff */
[----:B------:R-:W-:Y:S02]  /*89b0*/  SHF.R.S32.HI R85, RZ, 0x18, R101 ;  /* 0x00000018ff557819 */ /* 0x000fe40000011465 */
[----:B------:R-:W-:Y:S02]  /*89c0*/  SHF.L.U32 R138, R102, 0x10, RZ ;  /* 0x00000010668a7819 */ /* 0x000fe400000006ff */
[C---:B------:R-:W-:Y:S02]  /*89d0*/  PRMT R136, R103.reuse, 0x8880, RZ ;  /* 0x0000888067887816 */ /* 0x040fe400000000ff */
[----:B------:R-:W-:Y:S01]  /*89e0*/  SHF.R.S32.HI R86, RZ, 0x18, R102 ;  /* 0x00000018ff567819 */ /* 0x000fe20000011466 */
[----:B------:R-:W-:Y:S01]  /*89f0*/  UIADD3 UR5, UPT, UPT, UR5, 0x90, URZ ;  /* 0x0000009005057890 */ /* 0x000fe2000fffe0ff */
[----:B------:R-:W-:Y:S02]  /*8a00*/  SHF.L.U32 R135, R103, 0x10, RZ ;  /* 0x0000001067877819 */ /* 0x000fe400000006ff */
[C---:B------:R-:W-:Y:S01]  /*8a10*/  PRMT R133, R88.reuse, 0x8880, RZ ;  /* 0x0000888058857816 */ /* 0x040fe200000000ff */
[----:B------:R-:W-:Y:S01]  /*8a20*/  UPRMT UR5, UR37, 0x654, UR5 ;  /* 0x0000065425057896 */ /* 0x000fe20008000005 */
[----:B------:R-:W-:Y:S02]  /*8a30*/  SHF.R.S32.HI R87, RZ, 0x18, R103 ;  /* 0x00000018ff577819 */ /* 0x000fe40000011467 */
[----:B------:R-:W-:Y:S01]  /*8a40*/  SHF.L.U32 R132, R88, 0x10, RZ ;  /* 0x0000001058847819 */ /* 0x000fe200000006ff */
[C---:B-1----:R-:W-:Y:S01]  /*8a50*/  IMAD R0, R76.reuse, R4, RZ ;  /* 0x000000044c007224 */ /* 0x042fe200078e02ff */
[----:B------:R-:W-:Y:S01]  /*8a60*/  SHF.R.S32.HI R4, RZ, 0x18, R141 ;  /* 0x00000018ff047819 */ /* 0x000fe2000001148d */
[C---:B------:R-:W-:Y:S01]  /*8a70*/  IMAD R3, R76.reuse, R5, RZ ;  /* 0x000000054c037224 */ /* 0x040fe200078e02ff */
[----:B------:R-:W-:Y:S01]  /*8a80*/  MOV R5, R142 ;  /* 0x0000008e00057202 */ /* 0x000fe20000000f00 */
[C---:B------:R-:W-:Y:S01]  /*8a90*/  IMAD R6, R76.reuse, R6, RZ ;  /* 0x000000064c067224 */ /* 0x040fe200078e02ff */
[----:B------:R-:W-:Y:S01]  /*8aa0*/  SYNCS.ARRIVE.TRANS64.RED.A1T0 RZ, [UR5], RZ ;  /* 0x000000ffffff79a7 */ /* 0x000fe20008100405 */
[-C--:B------:R-:W-:Y:S01]  /*8ab0*/  IMAD R0, R81, R80.reuse, R0 ;  /* 0x0000005051007224 */ /* 0x080fe200078e0200 */
[----:B------:R-:W-:Y:S01]  /*8ac0*/  MOV R81, R139 ;  /* 0x0000008b00517202 */ /* 0x000fe20000000f00 */
[----:B------:R-:W-:Y:S01]  /*8ad0*/  IMAD R7, R76, R7, RZ ;  /* 0x000000074c077224 */ /* 0x000fe200078e02ff */
[C---:B------:R-:W-:Y:S01]  /*8ae0*/  PRMT R130, R89.reuse, 0x8880, RZ ;  /* 0x0000888059827816 */ /* 0x040fe200000000ff */
[-C--:B------:R-:W-:Y:S01]  /*8af0*/  IMAD R3, R82, R80.reuse, R3 ;  /* 0x0000005052037224 */ /* 0x080fe200078e0203 */
[----:B------:R-:W-:Y:S01]  /*8b00*/  SHF.L.U32 R129, R89, 0x10, RZ ;  /* 0x0000001059817819 */ /* 0x000fe200000006ff */
[----:B------:R-:W-:Y:S01]  /*8b10*/  IMAD R6, R83, R80, R6 ;  /* 0x0000005053067224 */ /* 0x000fe200078e0206 */
[----:B------:R-:W-:Y:S01]  /*8b20*/  PRMT R127, R90, 0x8880, RZ ;  /* 0x000088805a7f7816 */ /* 0x000fe200000000ff */
[----:B------:R-:W-:Y:S01]  /*8b30*/  IMAD R8, R76, R8, RZ ;  /* 0x000000084c087224 */ /* 0x000fe200078e02ff */
[----:B------:R-:W-:Y:S01]  /*8b40*/  SHF.R.S32.HI R89, RZ, 0x18, R89 ;  /* 0x00000018ff597819 */ /* 0x000fe20000011459 */
[-C--:B------:R-:W-:Y:S01]  /*8b50*/  IMAD R7, R84, R80.reuse, R7 ;  /* 0x0000005054077224 */ /* 0x080fe200078e0207 */
[----:B------:R-:W-:Y:S01]  /*8b60*/  SHF.L.U32 R126, R90, 0x10, RZ ;  /* 0x000000105a7e7819 */ /* 0x000fe200000006ff */
[----:B------:R-:W-:Y:S01]  /*8b70*/  IMAD R9, R76, R9, RZ ;  /* 0x000000094c097224 */ /* 0x000fe200078e02ff */
[----:B------:R-:W-:Y:S01]  /*8b80*/  PRMT R124, R91, 0x8880, RZ ;  /* 0x000088805b7c7816 */ /* 0x000fe200000000ff */
[----:B------:R-:W-:Y:S01]  /*8b90*/  IMAD R8, R5, R80, R8 ;  /* 0x0000005005087224 */ /* 0x000fe200078e0208 */
[----:B------:R-:W-:Y:S01]  /*8ba0*/  I2IP.S8.S32.SAT R168, R7, R6, RZ ;  /* 0x0000000607a87239 */ /* 0x000fe200000014ff */
[----:B------:R-:W-:Y:S01]  /*8bb0*/  IMAD R9, R4, R80, R9 ;  /* 0x0000005004097224 */ /* 0x000fe200078e0209 */
[----:B------:R-:W-:Y:S01]  /*8bc0*/  SHF.R.S32.HI R7, RZ, 0x18, R140 ;  /* 0x00000018ff077819 */ /* 0x000fe2000001148c */
[C---:B------:R-:W-:Y:S01]  /*8bd0*/  IMAD R4, R76.reuse, R12, RZ ;  /* 0x0000000c4c047224 */ /* 0x040fe200078e02ff */
[----:B------:R-:W-:Y:S01]  /*8be0*/  I2IP.S8.S32.SAT R168, R3, R0, R168 ;  /* 0x0000000003a87239 */ /* 0x000fe200000014a8 */
[C---:B------:R-:W-:Y:S01]  /*8bf0*/  IMAD R12, R76.reuse, R16, RZ ;  /* 0x000000104c0c7224 */ /* 0x040fe200078e02ff */
[----:B------:R-:W-:Y:S01]  /*8c00*/  SHF.R.S32.HI R0, RZ, 0x18, R135 ;  /* 0x00000018ff007819 */ /* 0x000fe20000011487 */
[C---:B------:R-:W-:Y:S01]  /*8c10*/  IMAD R16, R76.reuse, R20, RZ ;  /* 0x000000144c107224 */ /* 0x040fe200078e02ff */
[----:B------:R-:W-:Y:S01]  /*8c20*/  SHF.L.U32 R123, R91, 0x10, RZ ;  /* 0x000000105b7b7819 */ /* 0x000fe200000006ff */
[----:B------:R-:W-:Y:S01]  /*8c30*/  IMAD R20, R76, R24, RZ ;  /* 0x000000184c147224 */ /* 0x000fe200078e02ff */
[----:B------:R-:W-:Y:S01]  /*8c40*/  PRMT R121, R92, 0x8880, RZ ;  /* 0x000088805c797816 */ /* 0x000fe200000000ff */
[C---:B------:R-:W-:Y:S01]  /*8c50*/  IMAD R24, R76.reuse, R28, RZ ;  /* 0x0000001c4c187224 */ /* 0x040fe200078e02ff */
[----:B------:R-:W-:Y:S01]  /*8c60*/  SHF.R.S32.HI R91, RZ, 0x18, R91 ;  /* 0x00000018ff5b7819 */ /* 0x000fe2000001145b */
[----:B------:R-:W-:Y:S01]  /*8c70*/  IMAD R28, R76, R32, RZ ;  /* 0x000000204c1c7224 */ /* 0x000fe200078e02ff */
[----:B------:R-:W-:Y:S01]  /*8c80*/  SHF.L.U32 R120, R92, 0x10, RZ ;  /* 0x000000105c787819 */ /* 0x000fe200000006ff */
[C---:B------:R-:W-:Y:S01]  /*8c90*/  IMAD R32, R76.reuse, R36, RZ ;  /* 0x000000244c207224 */ /* 0x040fe200078e02ff */
[C---:B------:R-:W-:Y:S01]  /*8ca0*/  PRMT R118, R93.reuse, 0x8880, RZ ;  /* 0x000088805d767816 */ /* 0x040fe200000000ff */
        /* <DEDUP_REMOVED lines=18> */
[----:B------:R-:W-:Y:S01]  /*8dd0*/  IMAD R10, R7, R80, R10 ;  /* 0x00000050070a7224 */ /* 0x000fe200078e020a */
[C---:B------:R-:W-:Y:S01]  /*8de0*/  PRMT R108, R97.reuse, 0x8880, RZ ;  /* 0x00008880616c7816 */ /* 0x040fe200000000ff */
[C---:B------:R-:W-:Y:S01]  /*8df0*/  IMAD R17, R76.reuse, R21, RZ ;  /* 0x000000154c117224 */ /* 0x040fe200078e02ff */
[----:B------:R-:W-:Y:S01]  /*8e00*/  SHF.R.S32.HI R82, RZ, 0x18, R96 ;  /* 0x00000018ff527819 */ /* 0x000fe20000011460 */
[----:B------:R-:W-:Y:S01]  /*8e10*/  IMAD R56, R76, R60, RZ ;  /* 0x0000003c4c387224 */ /* 0x000fe200078e02ff */
[----:B------:R-:W-:Y:S01]  /*8e20*/  SHF.L.U32 R137, R102, 0x8, RZ ;  /* 0x0000000866897819 */ /* 0x000fe200000006ff */
[C---:B------:R-:W-:Y:S01]  /*8e30*/  IMAD R21, R76.reuse, R25, RZ ;  /* 0x000000194c157224 */ /* 0x040fe200078e02ff */
[----:B------:R-:W-:Y:S01]  /*8e40*/  SHF.L.U32 R106, R97, 0x10, RZ ;  /* 0x00000010616a7819 */ /* 0x000fe200000006ff */
[C---:B------:R-:W-:Y:S01]  /*8e50*/  IMAD R60, R76.reuse, R64, RZ ;  /* 0x000000404c3c7224 */ /* 0x040fe200078e02ff */
[----:B------:R-:W-:Y:S01]  /*8e60*/  SHF.R.S32.HI R64, RZ, 0x18, R138 ;  /* 0x00000018ff407819 */ /* 0x000fe2000001148a */
[----:B------:R-:W-:Y:S01]  /*8e70*/  IMAD R11, R85, R80, R11 ;  /* 0x00000050550b7224 */ /* 0x000fe200078e020b */
[----:B------:R-:W-:Y:S01]  /*8e80*/  SHF.R.S32.HI R3, RZ, 0x18, R137 ;  /* 0x00000018ff037819 */ /* 0x000fe20000011489 */
[----:B------:R-:W-:Y:S01]  /*8e90*/  IMAD R25, R76, R29, RZ ;  /* 0x0000001d4c197224 */ /* 0x000fe200078e02ff */
[----:B------:R-:W-:Y:S01]  /*8ea0*/  PRMT R103, R98, 0x8880, RZ ;  /* 0x0000888062677816 */ /* 0x000fe200000000ff */
[C---:B------:R-:W-:Y:S01]  /*8eb0*/  IMAD R29, R76.reuse, R33, RZ ;  /* 0x000000214c1d7224 */ /* 0x040fe200078e02ff */
[----:B------:R-:W-:Y:S01]  /*8ec0*/  I2IP.S8.S32.SAT R10, R11, R10, RZ ;  /* 0x0000000a0b0a7239 */ /* 0x000fe200000014ff */
[C---:B------:R-:W-:Y:S01]  /*8ed0*/  IMAD R33, R76.reuse, R37, RZ ;  /* 0x000000254c217224 */ /* 0x040fe200078e02ff */
[----:B------:R-:W-:Y:S01]  /*8ee0*/  MOV R11, R136 ;  /* 0x00000088000b7202 */ /* 0x000fe20000000f00 */
[C---:B------:R-:W-:Y:S01]  /*8ef0*/  IMAD R6, R76.reuse, R14, RZ ;  /* 0x0000000e4c067224 */ /* 0x040fe200078e02ff */
[----:B------:R-:W-:Y:S01]  /*8f00*/  I2IP.S8.S32.SAT R169, R9, R8, R10 ;  /* 0x0000000809a97239 */ /* 0x000fe2000000140a */
[C---:B------:R-:W-:Y:S01]  /*8f10*/  IMAD R37, R76.reuse, R41, RZ ;  /* 0x000000294c257224 */ /* 0x040fe200078e02ff */
[----:B------:R-:W-:Y:S01]  /*8f20*/  SHF.R.S32.HI R9, RZ, 0x18, R128 ;  /* 0x00000018ff097819 */ /* 0x000fe20000011480 */
[-C--:B------:R-:W-:Y:S01]  /*8f30*/  IMAD R4, R81, R80.reuse, R4 ;  /* 0x0000005051047224 */ /* 0x080fe200078e0204 */
[----:B------:R-:W-:Y:S01]  /*8f40*/  SHF.R.S32.HI R83, RZ, 0x18, R97 ;  /* 0x00000018ff537819 */ /* 0x000fe20000011461 */
[----:B------:R-:W-:Y:S01]  /*8f50*/  IMAD R41, R76, R45, RZ ;  /* 0x0000002d4c297224 */ /* 0x000fe200078e02ff */
[----:B------:R-:W-:Y:S01]  /*8f60*/  SHF.L.U32 R102, R98, 0x10, RZ ;  /* 0x0000001062667819 */ /* 0x000fe200000006ff */
[----:B------:R-:W-:Y:S01]  /*8f70*/  IMAD R7, R76, R15, RZ ;  /* 0x0000000f4c077224 */ /* 0x000fe200078e02ff */
[----:B------:R-:W-:Y:S01]  /*8f80*/  SHF.L.U32 R101, R98, 0x8, RZ ;  /* 0x0000000862657819 */ /* 0x000fe200000006ff */
[----:B------:R-:W-:Y:S01]  /*8f90*/  IMAD R45, R76, R49, RZ ;  /* 0x000000314c2d7224 */ /* 0x000fe200078e02ff */
[C---:B------:R-:W-:Y:S01]  /*8fa0*/  PRMT R100, R99.reuse, 0x8880, RZ ;  /* 0x0000888063647816 */ /* 0x040fe200000000ff */
[-C--:B------:R-:W-:Y:S01]  /*8fb0*/  IMAD R5, R64, R80.reuse, R5 ;  /* 0x0000005040057224 */ /* 0x080fe200078e0205 */
[----:B------:R-:W-:Y:S01]  /*8fc0*/  SHF.R.S32.HI R84, RZ, 0x18, R98 ;  /* 0x00000018ff547819 */ /* 0x000fe20000011462 */
[C---:B------:R-:W-:Y:S01]  /*8fd0*/  IMAD R49, R76.reuse, R53, RZ ;  /* 0x000000354c317224 */ /* 0x040fe200078e02ff */
[----:B------:R-:W-:Y:S01]  /*8fe0*/  SHF.L.U32 R98, R99, 0x10, RZ ;  /* 0x0000001063627819 */ /* 0x000fe200000006ff */
[----:B------:R-:W-:Y:S01]  /*8ff0*/  IMAD R53, R76, R57, RZ ;  /* 0x000000394c357224 */ /* 0x000fe200078e02ff */
[----:B------:R-:W-:Y:S01]  /*9000*/  SHF.L.U32 R131, R88, 0x8, RZ ;  /* 0x0000000858837819 */ /* 0x000fe200000006ff */
[-C--:B------:R-:W-:Y:S01]  /*9010*/  IMAD R6, R3, R80.reuse, R6 ;  /* 0x0000005003067224 */ /* 0x080fe200078e0206 */
[----:B------:R-:W-:Y:S01]  /*9020*/  MOV R3, R133 ;  /* 0x0000008500037202 */ /* 0x000fe20000000f00 */
[C---:B------:R-:W-:Y:S01]  /*9030*/  IMAD R57, R76.reuse, R61, RZ ;  /* 0x0000003d4c397224 */ /* 0x040fe200078e02ff */
[----:B------:R-:W-:Y:S01]  /*9040*/  SHF.R.S32.HI R88, RZ, 0x18, R88 ;  /* 0x00000018ff587819 */ /* 0x000fe20000011458 */
[----:B------:R-:W-:Y:S01]  /*9050*/  IMAD R61, R76, R65, RZ ;  /* 0x000000414c3d7224 */ /* 0x000fe200078e02ff */
[----:B------:R-:W-:Y:S01]  /*9060*/  SHF.R.S32.HI R65, RZ, 0x18, R134 ;  /* 0x00000018ff417819 */ /* 0x000fe20000011486 */
[----:B------:R-:W-:Y:S01]  /*9070*/  IMAD R7, R86, R80, R7 ;  /* 0x0000005056077224 */ /* 0x000fe200078e0207 */
[----:B------:R-:W-:Y:S01]  /*9080*/  SHF.L.U32 R125, R90, 0x8, RZ ;  /* 0x000000085a7d7819 */ /* 0x000fe200000006ff */
[C---:B------:R-:W-:Y:S01]  /*9090*/  IMAD R14, R76.reuse, R18, RZ ;  /* 0x000000124c0e7224 */ /* 0x040fe200078e02ff */
[----:B------:R-:W-:Y:S01]  /*90a0*/  SHF.R.S32.HI R90, RZ, 0x18, R90 ;  /* 0x00000018ff5a7819 */ /* 0x000fe2000001145a */
[----:B------:R-:W-:Y:S01]  /*90b0*/  IMAD R12, R11, R80, R12 ;  /* 0x000000500b0c7224 */ /* 0x000fe200078e020c */
[----:B------:R-:W-:Y:S01]  /*90c0*/  I2IP.S8.S32.SAT R6, R7, R6, RZ ;  /* 0x0000000607067239 */ /* 0x000fe200000014ff */
[----:B------:R-:W-:Y:S01]  /*90d0*/  IMAD R15, R76, R19, RZ ;  /* 0x000000134c0f7224 */ /* 0x000fe200078e02ff */
[----:B------:R-:W-:Y:S01]  /*90e0*/  SHF.L.U32 R119, R92, 0x8, RZ ;  /* 0x000000085c777819 */ /* 0x000fe200000006ff */
[----:B------:R-:W-:Y:S01]  /*90f0*/  IMAD R13, R0, R80, R13 ;  /* 0x00000050000d7224 */ /* 0x000fe200078e020d */
[----:B------:R-:W-:Y:S01]  /*9100*/  I2IP.S8.S32.SAT R170, R5, R4, R6 ;  /* 0x0000000405aa7239 */ /* 0x000fe20000001406 */
[-C--:B------:R-:W-:Y:S01]  /*9110*/  IMAD R14, R65, R80.reuse, R14 ;  /* 0x00000050410e7224 */ /* 0x080fe200078e020e */
[----:B------:R-:W-:Y:S01]  /*9120*/  SHF.R.S32.HI R0, RZ, 0x18, R132 ;  /* 0x00000018ff007819 */ /* 0x000fe20000011484 */
[----:B------:R-:W-:Y:S01]  /*9130*/  IMAD R15, R87, R80, R15 ;  /* 0x00000050570f7224 */ /* 0x000fe200078e020f */
[----:B------:R-:W-:Y:S01]  /*9140*/  MOV R5, R124 ;  /* 0x0000007c00057202 */ /* 0x000fe20000000f00 */
[----:B------:R-:W-:Y:S01]  /*9150*/  IMAD R16, R3, R80, R16 ;  /* 0x0000005003107224 */ /* 0x000fe200078e0210 */
[----:B------:R-:W-:Y:S01]  /*9160*/  SHF.R.S32.HI R3, RZ, 0x18, R131 ;  /* 0x00000018ff037819 */ /* 0x000fe20000011483 */
[C---:B------:R-:W-:Y:S01]  /*9170*/  IMAD R18, R76.reuse, R22, RZ ;  /* 0x000000164c127224 */ /* 0x040fe200078e02ff */
[----:B------:R-:W-:Y:S01]  /*9180*/  I2IP.S8.S32.SAT R14, R15, R14, RZ ;  /* 0x0000000e0f0e7239 */ /* 0x000fe200000014ff */
[----:B------:R-:W-:Y:S01]  /*9190*/  IMAD R19, R76, R23, RZ ;  /* 0x000000174c137224 */ /* 0x000fe200078e02ff */
[----:B------:R-:W-:Y:S01]  /*91a0*/  SHF.R.S32.HI R92, RZ, 0x18, R92 ;  /* 0x00000018ff5c7819 */ /* 0x000fe2000001145c */
[----:B------:R-:W-:Y:S01]  /*91b0*/  IMAD R17, R0, R80, R17 ;  /* 0x0000005000117224 */ /* 0x000fe200078e0211 */
[----:B------:R-:W-:Y:S01]  /*91c0*/  I2IP.S8.S32.SAT R171, R13, R12, R14 ;  /* 0x0000000c0dab7239 */ /* 0x000fe2000000140e */
[----:B------:R-:W-:Y:S01]  /*91d0*/  IMAD.MOV.U32 R7, RZ, RZ, R130 ;  /* 0x000000ffff077224 */ /* 0x000fe200078e0082 */
[----:B------:R-:W-:Y:S01]  /*91e0*/  SHF.R.S32.HI R0, RZ, 0x18, R129 ;  /* 0x00000018ff007819 */ /* 0x000fe20000011481 */
[-C--:B------:R-:W-:Y:S01]  /*91f0*/  IMAD R18, R3, R80.reuse, R18 ;  /* 0x0000005003127224 */ /* 0x080fe200078e0212 */
[----:B------:R-:W-:Y:S01]  /*9200*/  MOV R3, R127 ;  /* 0x0000007f00037202 */ /* 0x000fe20000000f00 */
[----:B------:R-:W-:Y:S01]  /*9210*/  IMAD R19, R88, R80, R19 ;  /* 0x0000005058137224 */ /* 0x000fe200078e0213 */
[----:B------:R-:W-:Y:S01]  /*9220*/  SHF.L.U32 R111, R94, 0x8, RZ ;  /* 0x000000085e6f7819 */ /* 0x000fe200000006ff */
[C---:B------:R-:W-:Y:S01]  /*9230*/  IMAD R22, R76.reuse, R26, RZ ;  /* 0x0000001a4c167224 */ /* 0x040fe200078e02ff */
[----:B------:R-:W-:Y:S01]  /*9240*/  SHF.R.S32.HI R94, RZ, 0x18, R94 ;  /* 0x00000018ff5e7819 */ /* 0x000fe2000001145e */
[----:B------:R-:W-:Y:S01]  /*9250*/  IMAD R20, R7, R80, R20 ;  /* 0x0000005007147224 */ /* 0x000fe200078e0214 */
[----:B------:R-:W-:Y:S01]  /*9260*/  I2IP.S8.S32.SAT R18, R19, R18, RZ ;  /* 0x0000001213127239 */ /* 0x000fe200000014ff */
[----:B------:R-:W-:Y:S01]  /*9270*/  IMAD R23, R76, R27, RZ ;  /* 0x0000001b4c177224 */ /* 0x000fe200078e02ff */
[----:B------:R-:W-:Y:S01]  /*9280*/  SHF.R.S32.HI R7, RZ, 0x18, R122 ;  /* 0x00000018ff077819 */ /* 0x000fe2000001147a */
[----:B------:R-:W-:Y:S01]  /*9290*/  IMAD R21, R0, R80, R21 ;  /* 0x0000005000157224 */ /* 0x000fe200078e0215 */
[----:B------:R-:W-:Y:S01]  /*92a0*/  I2IP.S8.S32.SAT R16, R17, R16, R18 ;  /* 0x0000001011107239 */ /* 0x000fe20000001412 */
[-C--:B------:R-:W-:Y:S01]  /*92b0*/  IMAD R22, R9, R80.reuse, R22 ;  /* 0x0000005009167224 */ /* 0x080fe200078e0216 */
[----:B------:R-:W-:Y:S01]  /*92c0*/  SHF.R.S32.HI R0, RZ, 0x18, R126 ;  /* 0x00000018ff007819 */ /* 0x000fe2000001147e */
[-C--:B------:R-:W-:Y:S01]  /*92d0*/  IMAD R23, R89, R80.reuse, R23 ;  /* 0x0000005059177224 */ /* 0x080fe200078e0217 */
[----:B------:R-:W-:Y:S01]  /*92e0*/  SHF.L.U32 R110, R96, 0x8, RZ ;  /* 0x00000008606e7819 */ /* 0x000fe200000006ff */
        /* <DEDUP_REMOVED lines=8> */
[-C--:B------:R-:W-:Y:S01]  /*9370*/  IMAD R26, R3, R80.reuse, R26 ;  /* 0x00000050031a7224 */ /* 0x080fe200078e021a */
[----:B------:R-:W-:Y:S01]  /*9380*/  SHF.R.S32.HI R0, RZ, 0x18, R123 ;  /* 0x00000018ff007819 */ /* 0x000fe2000001147b */
[----:B------:R-:W-:Y:S01]  /*9390*/  IMAD R27, R90, R80, R27 ;  /* 0x000000505a1b7224 */ /* 0x000fe200078e021b */
[----:B------:R-:W-:Y:S01]  /*93a0*/  MOV R3, R121 ;  /* 0x0000007900037202 */ /* 0x000fe20000000f00 */
[C---:B------:R-:W-:Y:S02]  /*93b0*/  IMAD R30, R76.reuse, R34, RZ ;  /* 0x000000224c1e7224 */ /* 0x040fe400078e02ff */
        /* <DEDUP_REMOVED lines=9> */
[----:B------:R-:W-:Y:S01]  /*9450*/  SHF.R.S32.HI R7, RZ, 0x18, R111 ;  /* 0x00000018ff077819 */ /* 0x000fe2000001146f */
[C---:B------:R-:W-:Y:S02]  /*9460*/  IMAD R34, R76.reuse, R38, RZ ;  /* 0x000000264c227224 */ /* 0x040fe400078e02ff */
[----:B------:R-:W-:Y:S01]  /*9470*/  IMAD R32, R3, R80, R32 ;  /* 0x0000005003207224 */ /* 0x000fe200078e0220 */
[----:B------:R-:W-:Y:S01]  /*9480*/  I2IP.S8.S32.SAT R19, R31, R30, RZ ;  /* 0x0000001e1f137239 */ /* 0x000fe200000014ff */
[----:B------:R-:W-:Y:S01]  /*9490*/  IMAD R35, R76, R39, RZ ;  /* 0x000000274c237224 */ /* 0x000fe200078e02ff */
[----:B------:R-:W-:Y:S01]  /*94a0*/  MOV R3, R118 ;  /* 0x0000007600037202 */ /* 0x000fe20000000f00 */
[----:B------:R-:W-:Y:S01]  /*94b0*/  IMAD R33, R0, R80, R33 ;  /* 0x0000005000217224 */ /* 0x000fe200078e0221 */
[----:B------:R-:W-:Y:S01]  /*94c0*/  I2IP.S8.S32.SAT R19, R29, R28, R19 ;  /* 0x0000001c1d137239 */ /* 0x000fe20000001413 */
[-C--:B------:R-:W-:Y:S01]  /*94d0*/  IMAD R34, R5, R80.reuse, R34 ;  /* 0x0000005005227224 */ /* 0x080fe200078e0222 */
[----:B------:R-:W-:Y:S01]  /*94e0*/  SHF.R.S32.HI R0, RZ, 0x18, R117 ;  /* 0x00000018ff007819 */ /* 0x000fe20000011475 */
[-C--:B------:R-:W-:Y:S02]  /*94f0*/  IMAD R35, R92, R80.reuse, R35 ;  /* 0x000000505c237224 */ /* 0x080fe400078e0223 */
[----:B------:R-:W-:Y:S01]  /*9500*/  IMAD R36, R3, R80, R36 ;  /* 0x0000005003247224 */ /* 0x000fe200078e0224 */
[----:B------:R-:W-:Y:S01]  /*9510*/  SHF.R.S32.HI R3, RZ, 0x18, R116 ;  /* 0x00000018ff037819 */ /* 0x000fe20000011474 */
[C---:B------:R-:W-:Y:S01]  /*9520*/  IMAD R38, R76.reuse, R42, RZ ;  /* 0x0000002a4c267224 */ /* 0x040fe200078e02ff */
[----:B------:R-:W-:Y:S01]  /*9530*/  I2IP.S8.S32.SAT R34, R35, R34, RZ ;  /* 0x0000002223227239 */ /* 0x000fe200000014ff */
[----:B------:R-:W-:Y:S02]  /*9540*/  IMAD R39, R76, R43, RZ ;  /* 0x0000002b4c277224 */ /* 0x000fe400078e02ff */
[----:B------:R-:W-:Y:S01]  /*9550*/  IMAD R37, R0, R80, R37 ;  /* 0x0000005000257224 */ /* 0x000fe200078e0225 */
[----:B------:R-:W-:Y:S01]  /*9560*/  I2IP.S8.S32.SAT R32, R33, R32, R34 ;  /* 0x0000002021207239 */ /* 0x000fe20000001422 */
[----:B------:R-:W-:Y:S01]  /*9570*/  IMAD.MOV.U32 R5, RZ, RZ, R115 ;  /* 0x000000ffff057224 */ /* 0x000fe200078e0073 */
[----:B------:R-:W-:Y:S01]  /*9580*/  SHF.R.S32.HI R0, RZ, 0x18, R113 ;  /* 0x00000018ff007819 */ /* 0x000fe20000011471 */
[-C--:B------:R-:W-:Y:S01]  /*9590*/  IMAD R38, R3, R80.reuse, R38 ;  /* 0x0000005003267224 */ /* 0x080fe200078e0226 */
[----:B------:R-:W-:Y:S01]  /*95a0*/  MOV R3, R109 ;  /* 0x0000006d00037202 */ /* 0x000fe20000000f00 */
[----:B------:R-:W-:Y:S02]  /*95b0*/  IMAD R39, R93, R80, R39 ;  /* 0x000000505d277224 */ /* 0x000fe400078e0227 */
        /* <DEDUP_REMOVED lines=9> */
[-C--:B------:R-:W-:Y:S01]  /*9650*/  IMAD R43, R94, R80.reuse, R43 ;  /* 0x000000505e2b7224 */ /* 0x080fe200078e022b */
[----:B------:R-:W-:Y:S01]  /*9660*/  SHF.R.S32.HI R7, RZ, 0x18, R110 ;  /* 0x00000018ff077819 */ /* 0x000fe2000001146e */
[----:B------:R-:W-:Y:S01]  /*9670*/  IMAD R44, R3, R80, R44 ;  /* 0x00000050032c7224 */ /* 0x000fe200078e022c */
[----:B------:R-:W-:Y:S01]  /*9680*/  SHF.R.S32.HI R3, RZ, 0x18, R105 ;  /* 0x00000018ff037819 */ /* 0x000fe20000011469 */
[C---:B------:R-:W-:Y:S01]  /*9690*/  IMAD R46, R76.reuse, R50, RZ ;  /* 0x000000324c2e7224 */ /* 0x040fe200078e02ff */
[----:B------:R-:W-:Y:S01]  /*96a0*/  I2IP.S8.S32.SAT R34, R43, R42, RZ ;  /* 0x0000002a2b227239 */ /* 0x000fe200000014ff */
[----:B------:R-:W-:Y:S02]  /*96b0*/  IMAD R47, R76, R51, RZ ;  /* 0x000000334c2f7224 */ /* 0x000fe400078e02ff */
        /* <DEDUP_REMOVED lines=10> */
[----:B------:R-:W-:Y:S01]  /*9760*/  MOV R5, R103 ;  /* 0x0000006700057202 */ /* 0x000fe20000000f00 */
[-C--:B------:R-:W-:Y:S01]  /*9770*/  IMAD R49, R0, R80.reuse, R49 ;  /* 0x0000005000317224 */ /* 0x080fe200078e0231 */
[----:B------:R-:W-:Y:S01]  /*9780*/  SHF.R.S32.HI R0, RZ, 0x18, R106 ;  /* 0x00000018ff007819 */ /* 0x000fe2000001146a */
[----:B------:R-:W-:Y:S01]  /*9790*/  IMAD R50, R7, R80, R50 ;  /* 0x0000005007327224 */ /* 0x000fe200078e0232 */
[----:B------:R-:W-:Y:S01]  /*97a0*/  I2IP.S8.S32.SAT R35, R45, R44, R35 ;  /* 0x0000002c2d237239 */ /* 0x000fe20000001423 */
[-C--:B------:R-:W-:Y:S02]  /*97b0*/  IMAD R51, R82, R80.reuse, R51 ;  /* 0x0000005052337224 */ /* 0x080fe400078e0233 */
[----:B------:R-:W-:Y:S01]  /*97c0*/  IMAD R52, R3, R80, R52 ;  /* 0x0000005003347224 */ /* 0x000fe200078e0234 */
[----:B------:R-:W-:Y:S01]  /*97d0*/  SHF.R.S32.HI R3, RZ, 0x18, R104 ;  /* 0x00000018ff037819 */ /* 0x000fe20000011468 */
[----:B------:R-:W-:Y:S01]  /*97e0*/  IMAD R54, R76, R58, RZ ;  /* 0x0000003a4c367224 */ /* 0x000fe200078e02ff */
[----:B------:R-:W-:Y:S01]  /*97f0*/  I2IP.S8.S32.SAT R50, R51, R50, RZ ;  /* 0x0000003233327239 */ /* 0x000fe200000014ff */
[----:B------:R-:W-:Y:S01]  /*9800*/  IMAD R53, R0, R80, R53 ;  /* 0x0000005000357224 */ /* 0x000fe200078e0235 */
[----:B------:R-:W-:Y:S01]  /*9810*/  SHF.R.S32.HI R0, RZ, 0x18, R102 ;  /* 0x00000018ff007819 */ /* 0x000fe20000011466 */
[C---:B------:R-:W-:Y:S01]  /*9820*/  IMAD R55, R76.reuse, R59, RZ ;  /* 0x0000003b4c377224 */ /* 0x040fe200078e02ff */
[----:B------:R-:W-:Y:S01]  /*9830*/  I2IP.S8.S32.SAT R48, R49, R48, R50 ;  /* 0x0000003031307239 */ /* 0x000fe20000001432 */
[-C--:B------:R-:W-:Y:S01]  /*9840*/  IMAD R54, R3, R80.reuse, R54 ;  /* 0x0000005003367224 */ /* 0x080fe200078e0236 */
[----:B------:R-:W-:Y:S01]  /*9850*/  SHF.R.S32.HI R3, RZ, 0x18, R101 ;  /* 0x00000018ff037819 */ /* 0x000fe20000011465 */
[-C--:B------:R-:W-:Y:S02]  /*9860*/  IMAD R55, R83, R80.reuse, R55 ;  /* 0x0000005053377224 */ /* 0x080fe400078e0237 */
[----:B------:R-:W-:Y:S02]  /*9870*/  IMAD R56, R5, R80, R56 ;  /* 0x0000005005387224 */ /* 0x000fe400078e0238 */
[----:B------:R-:W-:Y:S01]  /*9880*/  IMAD R58, R76, R62, RZ ;  /* 0x0000003e4c3a7224 */ /* 0x000fe200078e02ff */
[----:B------:R-:W-:Y:S01]  /*9890*/  I2IP.S8.S32.SAT R49, R55, R54, RZ ;  /* 0x0000003637317239 */ /* 0x000fe200000014ff */
[----:B------:R-:W-:Y:S01]  /*98a0*/  IMAD R57, R0, R80, R57 ;  /* 0x0000005000397224 */ /* 0x000fe200078e0239 */
[----:B------:R-:W-:Y:S01]  /*98b0*/  SHF.R.S32.HI R0, RZ, 0x18, R98 ;  /* 0x00000018ff007819 */ /* 0x000fe20000011462 */
[----:B------:R-:W-:Y:S01]  /*98c0*/  IMAD R59, R76, R63, RZ ;  /* 0x0000003f4c3b7224 */ /* 0x000fe200078e02ff */
[----:B------:R-:W-:Y:S01]  /*98d0*/  I2IP.S8.S32.SAT R49, R53, R52, R49 ;  /* 0x0000003435317239 */ /* 0x000fe20000001431 */
[----:B------:R-:W-:Y:S02]  /*98e0*/  IMAD.MOV.U32 R5, RZ, RZ, R100 ;  /* 0x000000ffff057224 */ /* 0x000fe400078e0064 */
[-C--:B------:R-:W-:Y:S02]  /*98f0*/  IMAD R58, R3, R80.reuse, R58 ;  /* 0x00000050033a7224 */ /* 0x080fe400078e023a */
[----:B------:R-:W-:Y:S02]  /*9900*/  IMAD.SHL.U32 R97, R99, 0x100, RZ ;  /* 0x0000010063617824 */ /* 0x000fe400078e00ff */
[-C--:B------:R-:W-:Y:S02]  /*9910*/  IMAD R59, R84, R80.reuse, R59 ;  /* 0x00000050543b7224 */ /* 0x080fe400078e023b */
[-C--:B------:R-:W-:Y:S01]  /*9920*/  IMAD R60, R5, R80.reuse, R60 ;  /* 0x00000050053c7224 */ /* 0x080fe200078e023c */
[----:B------:R-:W-:Y:S01]  /*9930*/  SHF.R.S32.HI R3, RZ, 0x18, R97 ;  /* 0x00000018ff037819 */ /* 0x000fe20000011461 */
[----:B------:R-:W-:Y:S01]  /*9940*/  IMAD R61, R0, R80, R61 ;  /* 0x00000050003d7224 */ /* 0x000fe200078e023d */
[----:B------:R-:W-:Y:S01]  /*9950*/  LOP3.LUT R0, R152, UR8, RZ, 0xfc, !PT ;  /* 0x0000000898007c12 */ /* 0x000fe2000f8efcff */
[C---:B------:R-:W-:Y:S01]  /*9960*/  IMAD R62, R76.reuse, R66, RZ ;  /* 0x000000424c3e7224 */ /* 0x040fe200078e02ff */
[----:B------:R-:W-:Y:S01]  /*9970*/  I2IP.S8.S32.SAT R50, R59, R58, RZ ;  /* 0x0000003a3b327239 */ /* 0x000fe200000014ff */
[----:B------:R-:W-:Y:S02]  /*9980*/  IMAD R63, R76, R67, RZ ;  /* 0x000000434c3f7224 */ /* 0x000fe400078e02ff */
[----:B------:R1:W-:Y:S01]  /*9990*/  STS.128 [R0+UR49+0x6200], R168 ;  /* 0x006200a800007988 */ /* 0x0003e20008000c31 */
[-C--:B------:R-:W-:Y:S01]  /*99a0*/  IMAD R62, R3, R80.reuse, R62 ;  /* 0x00000050033e7224 */ /* 0x080fe200078e023e */
[----:B------:R-:W-:Y:S01]  /*99b0*/  IADD3 R3, PT, PT, R0, UR49, RZ ;  /* 0x0000003100037c10 */ /* 0x000fe2000fffe0ff */
[----:B------:R-:W-:Y:S01]  /*99c0*/  IMAD R63, R96, R80, R63 ;  /* 0x00000050603f7224 */ /* 0x000fe200078e023f */
[----:B------:R-:W-:Y:S02]  /*99d0*/  I2IP.S8.S32.SAT R50, R57, R56, R50 ;  /* 0x0000003839327239 */ /* 0x000fe40000001432 */
        /* <DEDUP_REMOVED lines=24> */
.L_x_112:
[----:B------:R-:W-:Y:S05]  /*9b60*/  BSYNC.RECONVERGENT B0 ;  /* 0x0000000000007941 */ /* 0x000fea0003800200 */
.L_x_111:
[----:B-1----:R-:W-:Y:S01]  /*9b70*/  IADD3 R0, PT, PT, R79, 0x1, RZ ;  /* 0x000000014f007810 */ /* 0x002fe20007ffe0ff */
[----:B------:R-:W-:Y:S04]  /*9b80*/  BSSY.RECONVERGENT B0, `(.L_x_113) ;  /* 0x0000003000007945 */ /* 0x000fe80003800200 */
[----:B------:R-:W-:Y:S05]  /*9b90*/  @P0 BRA `(.L_x_114) ;  /* 0x0000000000040947 */ /* 0x000fea0003800000 */
[----:B------:R-:W-:Y:S04]  /*9ba0*/  DEPBAR.LE SB0, 0x1 ;  /* 0x000080400000791a */ /* 0x000fe80000000000 */
.L_x_114:
[----:B------:R-:W-:Y:S05]  /*9bb0*/  BSYNC.RECONVERGENT B0 ;  /* 0x0000000000007941 */ /* 0x000fea0003800200 */
.L_x_113:
[----:B------:R-:W-:Y:S01]  /*9bc0*/  BAR.SYNC.DEFER_BLOCKING 0x1, 0x80 ;  /* 0x0042000000007b1d */ /* 0x000fe20000010000 */
[----:B------:R-:W-:Y:S01]  /*9bd0*/  ISETP.NE.AND P2, PT, R166, RZ, PT ;  /* 0x000000ffa600720c */ /* 0x000fe20003f45270 */
[----:B------:R-:W-:Y:S01]  /*9be0*/  UISETP.NE.AND UP0, UPT, UR54, 0x2, UPT ;  /* 0x000000023600788c */ /* 0x000fe2000bf05270 */
[----:B------:R-:W-:Y:S01]  /*9bf0*/  ISETP.NE.AND P0, PT, R167, 0x2, PT ;  /* 0x00000002a700780c */ /* 0x000fe20003f05270 */
[----:B------:R-:W-:Y:S01]  /*9c00*/  IMAD.IADD R20, R75, 0x1, R143 ;  /* 0x000000014b147824 */ /* 0x000fe200078e028f */
[----:B------:R-:W-:Y:S01]  /*9c10*/  ISETP.NE.AND P1, PT, R0, 0x2, PT ;  /* 0x000000020000780c */ /* 0x000fe20003f25270 */
[----:B------:R-:W-:Y:S01]  /*9c20*/  USEL UR54, UR54, URZ, UP0 ;  /* 0x000000ff36367287 */ /* 0x000fe20008000000 */
[----:B------:R-:W-:Y:S01]  /*9c30*/  SEL R3, RZ, 0x1, P0 ;  /* 0x00000001ff037807 */ /* 0x000fe20000000000 */
[----:B------:R-:W-:Y:S01]  /*9c40*/  IMAD.IADD R21, R77, 0x1, R150 ;  /* 0x000000014d157824 */ /* 0x000fe200078e0296 */
[----:B------:R-:W-:Y:S02]  /*9c50*/  SEL R4, RZ, 0x1, P1 ;  /* 0x00000001ff047807 */ /* 0x000fe40000800000 */
[----:B------:R-:W-:Y:S02]  /*9c60*/  LOP3.LUT R160, R160, R3, RZ, 0x3c, !PT ;  /* 0x00000003a0a07212 */ /* 0x000fe400078e3cff */
[----:B------:R-:W-:Y:S02]  /*9c70*/  LOP3.LUT R161, R161, R4, RZ, 0x3c, !PT ;  /* 0x00000004a1a17212 */ /* 0x000fe400078e3cff */
[----:B------:R-:W-:Y:S02]  /*9c80*/  @P2 R2UR UR36, R157 ;  /* 0x000000009d2422ca */ /* 0x000fe400000e0000 */
[----:B------:R-:W-:Y:S02]  /*9c90*/  SEL R167, R167, RZ, P0 ;  /* 0x000000ffa7a77207 */ /* 0x000fe40000000000 */
[----:B------:R-:W-:Y:S01]  /*9ca0*/  SEL R79, R0, RZ, P1 ;  /* 0x000000ff004f7207 */ /* 0x000fe20000800000 */
[----:B------:R-:W-:Y:S10]  /*9cb0*/  @P2 BRA `(.L_x_115) ;  /* 0xffffffac00982947 */ /* 0x000ff4000383ffff */
[----:B------:R-:W-:Y:S05]  /*9cc0*/  EXIT ;  /* 0x000000000000794d */ /* 0x000fea0003800000 */
.L_x_19:
[----:B--2---:R2:W1:Y:S02]  /*9cd0*/  SYNCS.PHASECHK.TRANS64.TRYWAIT P0, [R3+URZ+0xb0], R2 ;  /* 0x0000b002030075a7 */ /* 0x00446400080011ff */
[----:B-1----:R-:W-:Y:S05]  /*9ce0*/  @!P0 NANOSLEEP.SYNCS 0x989680 ;  /* 0x009896800000895d */ /* 0x002fea0003900000 */
[----:B------:R-:W1:Y:S02]  /*9cf0*/  @!P0 SYNCS.PHASECHK.TRANS64 P0, [R3+URZ+0xb0], R2 ;  /* 0x0000b002030085a7 */ /* 0x000e6400080010ff */
[----:B-1----:R-:W-:Y:S05]  /*9d00*/  @!P0 BRA `(.L_x_19) ;  /* 0xfffffffc00f08947 */ /* 0x002fea000383ffff */
[----:B------:R-:W-:Y:S05]  /*9d10*/  BRA `(.L_x_116) ;  /* 0xffffff7800087947 */ /* 0x000fea000383ffff */
.L_x_22:
[----:B-1----:R-:W-:Y:S07]  /*9d20*/  MOV R2, UR33 ;  /* 0x0000002100027c02 */ /* 0x002fee0008000f00 */
.L_x_117:
[----:B-1----:R1:W2:Y:S02]  /*9d30*/  SYNCS.PHASECHK.TRANS64.TRYWAIT P0, [R2+URZ+0x10], R5 ;  /* 0x00001005020075a7 */ /* 0x0022a400080011ff */
[----:B--2---:R-:W-:Y:S05]  /*9d40*/  @!P0 NANOSLEEP.SYNCS 0x989680 ;  /* 0x009896800000895d */ /* 0x004fea0003900000 */
[----:B------:R-:W2:Y:S02]  /*9d50*/  @!P0 SYNCS.PHASECHK.TRANS64 P0, [R2+URZ+0x10], R5 ;  /* 0x00001005020085a7 */ /* 0x000ea400080010ff */
[----:B--2---:R-:W-:Y:S05]  /*9d60*/  @!P0 BRA `(.L_x_117) ;  /* 0xfffffffc00f08947 */ /* 0x004fea000383ffff */
[----:B------:R-:W-:Y:S05]  /*9d70*/  BRA `(.L_x_21) ;  /* 0xffffff7800587947 */ /* 0x000fea000383ffff */
.L_x_28:
[----:B-1----:R-:W-:Y:S07]  /*9d80*/  MOV R2, UR33 ;  /* 0x0000002100027c02 */ /* 0x002fee0008000f00 */
.L_x_118:
[----:B-1----:R1:W2:Y:S02]  /*9d90*/  SYNCS.PHASECHK.TRANS64.TRYWAIT P0, [R2+URZ+0x10], R5 ;  /* 0x00001005020075a7 */ /* 0x0022a400080011ff */
[----:B--2---:R-:W-:Y:S05]  /*9da0*/  @!P0 NANOSLEEP.SYNCS 0x989680 ;  /* 0x009896800000895d */ /* 0x004fea0003900000 */
[----:B------:R-:W2:Y:S02]  /*9db0*/  @!P0 SYNCS.PHASECHK.TRANS64 P0, [R2+URZ+0x10], R5 ;  /* 0x00001005020085a7 */ /* 0x000ea400080010ff */
[----:B--2---:R-:W-:Y:S05]  /*9dc0*/  @!P0 BRA `(.L_x_118) ;  /* 0xfffffffc00f08947 */ /* 0x004fea000383ffff */
[----:B------:R-:W-:Y:S05]  /*9dd0*/  BRA `(.L_x_27) ;  /* 0xffffff7c00307947 */ /* 0x000fea000383ffff */
.L_x_32:
[----:B-1----:R1:W2:Y:S02]  /*9de0*/  SYNCS.PHASECHK.TRANS64.TRYWAIT P0, [R2+URZ+0x60], R3 ;  /* 0x00006003020075a7 */ /* 0x0022a400080011ff */
[----:B--2---:R-:W-:Y:S05]  /*9df0*/  @!P0 NANOSLEEP.SYNCS 0x989680 ;  /* 0x009896800000895d */ /* 0x004fea0003900000 */
[----:B------:R-:W2:Y:S02]  /*9e00*/  @!P0 SYNCS.PHASECHK.TRANS64 P0, [R2+URZ+0x60], R3 ;  /* 0x00006003020085a7 */ /* 0x000ea400080010ff */
[----:B--2---:R-:W-:Y:S05]  /*9e10*/  @!P0 BRA `(.L_x_32) ;  /* 0xfffffffc00f08947 */ /* 0x004fea000383ffff */
[----:B------:R-:W-:Y:S05]  /*9e20*/  BRA `(.L_x_119) ;  /* 0xffffff7c00e87947 */ /* 0x000fea000383ffff */
.L_x_36:
[----:B----4-:R-:W-:-:S07]  /*9e30*/  MOV R0, UR4 ;  /* 0x0000000400007c02 */ /* 0x010fce0008000f00 */
.L_x_120:
[----:B-1----:R1:W2:Y:S02]  /*9e40*/  SYNCS.PHASECHK.TRANS64.TRYWAIT P0, [R0+URZ], R3 ;  /* 0x00000003000075a7 */ /* 0x0022a400080011ff */
[----:B--2---:R-:W-:Y:S05]  /*9e50*/  @!P0 NANOSLEEP.SYNCS 0x989680 ;  /* 0x009896800000895d */ /* 0x004fea0003900000 */
[----:B------:R-:W2:Y:S02]  /*9e60*/  @!P0 SYNCS.PHASECHK.TRANS64 P0, [R0+URZ], R3 ;  /* 0x00000003000085a7 */ /* 0x000ea400080010ff */
[----:B--2---:R-:W-:Y:S05]  /*9e70*/  @!P0 BRA `(.L_x_120) ;  /* 0xfffffffc00f08947 */ /* 0x004fea000383ffff */
[----:B------:R-:W-:Y:S05]  /*9e80*/  BRA `(.L_x_121) ;  /* 0xffffff8400587947 */ /* 0x000fea000383ffff */
.L_x_39:
[----:B-1----:R1:W2:Y:S02]  /*9e90*/  SYNCS.PHASECHK.TRANS64.TRYWAIT P0, [R0+URZ+0xa0], R5 ;  /* 0x0000a005000075a7 */ /* 0x0022a400080011ff */
[----:B--2---:R-:W-:Y:S05]  /*9ea0*/  @!P0 NANOSLEEP.SYNCS 0x989680 ;  /* 0x009896800000895d */ /* 0x004fea0003900000 */
[----:B------:R-:W2:Y:S02]  /*9eb0*/  @!P0 SYNCS.PHASECHK.TRANS64 P0, [R0+URZ+0xa0], R5 ;  /* 0x0000a005000085a7 */ /* 0x000ea400080010ff */
[----:B--2---:R-:W-:Y:S05]  /*9ec0*/  @!P0 BRA `(.L_x_39) ;  /* 0xfffffffc00f08947 */ /* 0x004fea000383ffff */
[----:B------:R-:W-:Y:S05]  /*9ed0*/  BRA `(.L_x_122) ;  /* 0xffffff8400b47947 */ /* 0x000fea000383ffff */
.L_x_40:
[----:B------:R-:W-:-:S07]  /*9ee0*/  MOV R0, UR5 ;  /* 0x0000000500007c02 */ /* 0x000fce0008000f00 */
.L_x_123:
[----:B-1----:R1:W2:Y:S02]  /*9ef0*/  SYNCS.PHASECHK.TRANS64.TRYWAIT P0, [R0+URZ+0x70], R5 ;  /* 0x00007005000075a7 */ /* 0x0022a400080011ff */
[----:B--2---:R-:W-:Y:S05]  /*9f00*/  @!P0 NANOSLEEP.SYNCS 0x989680 ;  /* 0x009896800000895d */ /* 0x004fea0003900000 */
[----:B------:R-:W2:Y:S02]  /*9f10*/  @!P0 SYNCS.PHASECHK.TRANS64 P0, [R0+URZ+0x70], R5 ;  /* 0x00007005000085a7 */ /* 0x000ea400080010ff */
[----:B--2---:R-:W-:Y:S05]  /*9f20*/  @!P0 BRA `(.L_x_123) ;  /* 0xfffffffc00f08947 */ /* 0x004fea000383ffff */
[----:B------:R-:W-:Y:S05]  /*9f30*/  BRA `(.L_x_124) ;  /* 0xffffff8400c47947 */ /* 0x000fea000383ffff */
.L_x_41:
[----:B-1----:R1:W2:Y:S02]  /*9f40*/  SYNCS.PHASECHK.TRANS64.TRYWAIT P1, [R0+URZ+0x60], R5 ;  /* 0x00006005000075a7 */ /* 0x0022a400080211ff */
[----:B--2---:R-:W-:Y:S05]  /*9f50*/  @!P1 NANOSLEEP.SYNCS 0x989680 ;  /* 0x009896800000995d */ /* 0x004fea0003900000 */
[----:B------:R-:W2:Y:S02]  /*9f60*/  @!P1 SYNCS.PHASECHK.TRANS64 P1, [R0+URZ+0x60], R5 ;  /* 0x00006005000095a7 */ /* 0x000ea400080210ff */
[----:B--2---:R-:W-:Y:S05]  /*9f70*/  @!P1 BRA `(.L_x_41) ;  /* 0xfffffffc00f09947 */ /* 0x004fea000383ffff */
[----:B------:R-:W-:Y:S05]  /*9f80*/  BRA `(.L_x_125) ;  /* 0xffffff8400f47947 */ /* 0x000fea000383ffff */
.L_x_44:
[----:B------:R-:W-:-:S07]  /*9f90*/  MOV R0, UR5 ;  /* 0x0000000500007c02 */ /* 0x000fce0008000f00 */
.L_x_126:
[----:B-1----:R1:W2:Y:S02]  /*9fa0*/  SYNCS.PHASECHK.TRANS64.TRYWAIT P0, [R0+URZ+0x70], R3 ;  /* 0x00007003000075a7 */ /* 0x0022a400080011ff */
[----:B--2---:R-:W-:Y:S05]  /*9fb0*/  @!P0 NANOSLEEP.SYNCS 0x989680 ;  /* 0x009896800000895d */ /* 0x004fea0003900000 */
[----:B------:R-:W2:Y:S02]  /*9fc0*/  @!P0 SYNCS.PHASECHK.TRANS64 P0, [R0+URZ+0x70], R3 ;  /* 0x00007003000085a7 */ /* 0x000ea400080010ff */
[----:B--2---:R-:W-:Y:S05]  /*9fd0*/  @!P0 BRA `(.L_x_126) ;  /* 0xfffffffc00f08947 */ /* 0x004fea000383ffff */
[----:B------:R-:W-:Y:S05]  /*9fe0*/  BRA `(.L_x_43) ;  /* 0xffffff8800487947 */ /* 0x000fea000383ffff */
.L_x_51:
[----:B-1----:R1:W2:Y:S02]  /*9ff0*/  SYNCS.PHASECHK.TRANS64.TRYWAIT P1, [R0+URZ+0x60], R5 ;  /* 0x00006005000075a7 */ /* 0x0022a400080211ff */
[----:B--2---:R-:W-:Y:S05]  /*a000*/  @!P1 NANOSLEEP.SYNCS 0x989680 ;  /* 0x009896800000995d */ /* 0x004fea0003900000 */
[----:B------:R-:W2:Y:S02]  /*a010*/  @!P1 SYNCS.PHASECHK.TRANS64 P1, [R0+URZ+0x60], R5 ;  /* 0x00006005000095a7 */ /* 0x000ea400080210ff */
[----:B--2---:R-:W-:Y:S05]  /*a020*/  @!P1 BRA `(.L_x_51) ;  /* 0xfffffffc00f09947 */ /* 0x004fea000383ffff */
[----:B------:R-:W-:Y:S05]  /*a030*/  BRA `(.L_x_127) ;  /* 0xffffff8c00d87947 */ /* 0x000fea000383ffff */
.L_x_52:
[----:B------:R-:W-:-:S07]  /*a040*/  MOV R3, UR14 ;  /* 0x0000000e00037c02 */ /* 0x000fce0008000f00 */
.L_x_128:
[----:B-1----:R1:W2:Y:S02]  /*a050*/  SYNCS.PHASECHK.TRANS64.TRYWAIT P0, [R3+URZ+0x90], R0 ;  /* 0x00009000030075a7 */ /* 0x0022a400080011ff */
[----:B--2---:R-:W-:Y:S05]  /*a060*/  @!P0 NANOSLEEP.SYNCS 0x989680 ;  /* 0x009896800000895d */ /* 0x004fea0003900000 */
[----:B------:R-:W2:Y:S02]  /*a070*/  @!P0 SYNCS.PHASECHK.TRANS64 P0, [R3+URZ+0x90], R0 ;  /* 0x00009000030085a7 */ /* 0x000ea400080010ff */
[----:B--2---:R-:W-:Y:S05]  /*a080*/  @!P0 BRA `(.L_x_128) ;  /* 0xfffffffc00f08947 */ /* 0x004fea000383ffff */
[----:B------:R-:W-:Y:S05]  /*a090*/  BRA `(.L_x_129) ;  /* 0xffffff9000107947 */ /* 0x000fea000383ffff */
.L_x_55:
[----:B------:R-:W-:Y:S07]  /*a0a0*/  MOV R0, UR19 ;  /* 0x0000001300007c02 */ /* 0x000fee0008000f00 */
.L_x_130:
[----:B-1----:R1:W2:Y:S02]  /*a0b0*/  SYNCS.PHASECHK.TRANS64.TRYWAIT P0, [R0+URZ], R3 ;  /* 0x00000003000075a7 */ /* 0x0022a400080011ff */
[----:B--2---:R-:W-:Y:S05]  /*a0c0*/  @!P0 NANOSLEEP.SYNCS 0x989680 ;  /* 0x009896800000895d */ /* 0x004fea0003900000 */
[----:B------:R-:W2:Y:S02]  /*a0d0*/  @!P0 SYNCS.PHASECHK.TRANS64 P0, [R0+URZ], R3 ;  /* 0x00000003000085a7 */ /* 0x000ea400080010ff */
[----:B--2---:R-:W-:Y:S05]  /*a0e0*/  @!P0 BRA `(.L_x_130) ;  /* 0xfffffffc00f08947 */ /* 0x004fea000383ffff */
[----:B------:R-:W-:Y:S05]  /*a0f0*/  BRA `(.L_x_54) ;  /* 0xffffff90002c7947 */ /* 0x000fea000383ffff */
.L_x_58:
[----:B------:R-:W-:-:S07]  /*a100*/  MOV R0, UR5 ;  /* 0x0000000500007c02 */ /* 0x000fce0008000f00 */
.L_x_131:
[----:B--2---:R2:W3:Y:S02]  /*a110*/  SYNCS.PHASECHK.TRANS64.TRYWAIT P0, [R0+URZ], R3 ;  /* 0x00000003000075a7 */ /* 0x0044e400080011ff */
[----:B---3--:R-:W-:Y:S05]  /*a120*/  @!P0 NANOSLEEP.SYNCS 0x989680 ;  /* 0x009896800000895d */ /* 0x008fea0003900000 */
[----:B------:R-:W3:Y:S02]  /*a130*/  @!P0 SYNCS.PHASECHK.TRANS64 P0, [R0+URZ], R3 ;  /* 0x00000003000085a7 */ /* 0x000ee400080010ff */
[----:B---3--:R-:W-:Y:S05]  /*a140*/  @!P0 BRA `(.L_x_131) ;  /* 0xfffffffc00f08947 */ /* 0x008fea000383ffff */
[----:B------:R-:W-:Y:S05]  /*a150*/  BRA `(.L_x_132) ;  /* 0xffffff9400587947 */ /* 0x000fea000383ffff */
.L_x_59:
[----:B------:R-:W-:-:S07]  /*a160*/  MOV R0, UR6 ;  /* 0x0000000600007c02 */ /* 0x000fce0008000f00 */
.L_x_133:
[----:B--2---:R2:W3:Y:S02]  /*a170*/  SYNCS.PHASECHK.TRANS64.TRYWAIT P0, [R0+URZ], R3 ;  /* 0x00000003000075a7 */ /* 0x0044e400080011ff */
[----:B---3--:R-:W-:Y:S05]  /*a180*/  @!P0 NANOSLEEP.SYNCS 0x989680 ;  /* 0x009896800000895d */ /* 0x008fea0003900000 */
[----:B------:R-:W3:Y:S02]  /*a190*/  @!P0 SYNCS.PHASECHK.TRANS64 P0, [R0+URZ], R3 ;  /* 0x00000003000085a7 */ /* 0x000ee400080010ff */
[----:B---3--:R-:W-:Y:S05]  /*a1a0*/  @!P0 BRA `(.L_x_133) ;  /* 0xfffffffc00f08947 */ /* 0x008fea000383ffff */
[----:B------:R-:W-:Y:S05]  /*a1b0*/  BRA `(.L_x_134) ;  /* 0xffffff9400647947 */ /* 0x000fea000383ffff */
.L_x_64:
[----:B--2---:R2:W3:Y:S02]  /*a1c0*/  SYNCS.PHASECHK.TRANS64.TRYWAIT P0, [R0+URZ+0x60], R3 ;  /* 0x00006003000075a7 */ /* 0x0044e400080011ff */
[----:B---3--:R-:W-:Y:S05]  /*a1d0*/  @!P0 NANOSLEEP.SYNCS 0x989680 ;  /* 0x009896800000895d */ /* 0x008fea0003900000 */
[----:B------:R-:W3:Y:S02]  /*a1e0*/  @!P0 SYNCS.PHASECHK.TRANS64 P0, [R0+URZ+0x60], R3 ;  /* 0x00006003000085a7 */ /* 0x000ee400080010ff */
[----:B---3--:R-:W-:Y:S05]  /*a1f0*/  @!P0 BRA `(.L_x_64) ;  /* 0xfffffffc00f08947 */ /* 0x008fea000383ffff */
[----:B------:R-:W-:Y:S05]  /*a200*/  BRA `(.L_x_135) ;  /* 0xffffff98006c7947 */ /* 0x000fea000383ffff */
.L_x_67:
[----:B------:R-:W-:Y:S07]  /*a210*/  MOV R0, UR7 ;  /* 0x0000000700007c02 */ /* 0x000fee0008000f00 */
.L_x_136:
[----:B--2---:R2:W3:Y:S02]  /*a220*/  SYNCS.PHASECHK.TRANS64.TRYWAIT P0, [R0+URZ+0x58], R3 ;  /* 0x00005803000075a7 */ /* 0x0044e400080011ff */
[----:B---3--:R-:W-:Y:S05]  /*a230*/  @!P0 NANOSLEEP.SYNCS 0x989680 ;  /* 0x009896800000895d */ /* 0x008fea0003900000 */
[----:B------:R-:W3:Y:S02]  /*a240*/  @!P0 SYNCS.PHASECHK.TRANS64 P0, [R0+URZ+0x58], R3 ;  /* 0x00005803000085a7 */ /* 0x000ee400080010ff */
[----:B---3--:R-:W-:Y:S05]  /*a250*/  @!P0 BRA `(.L_x_136) ;  /* 0xfffffffc00f08947 */ /* 0x008fea000383ffff */
[----:B------:R-:W-:Y:S05]  /*a260*/  BRA `(.L_x_66) ;  /* 0xffffff9c004c7947 */ /* 0x000fea000383ffff */
.L_x_70:
[----:B------:R-:W-:Y:S07]  /*a270*/  MOV R3, UR7 ;  /* 0x0000000700037c02 */ /* 0x000fee0008000f00 */
.L_x_137:
[----:B-1----:R1:W2:Y:S02]  /*a280*/  SYNCS.PHASECHK.TRANS64.TRYWAIT P0, [R3+URZ+0x38], R12 ;  /* 0x0000380c030075a7 */ /* 0x0022a400080011ff */
[----:B--2---:R-:W-:Y:S05]  /*a290*/  @!P0 NANOSLEEP.SYNCS 0x989680 ;  /* 0x009896800000895d */ /* 0x004fea0003900000 */
[----:B------:R-:W2:Y:S02]  /*a2a0*/  @!P0 SYNCS.PHASECHK.TRANS64 P0, [R3+URZ+0x38], R12 ;  /* 0x0000380c030085a7 */ /* 0x000ea400080010ff */
[----:B--2---:R-:W-:Y:S05]  /*a2b0*/  @!P0 BRA `(.L_x_137) ;  /* 0xfffffffc00f08947 */ /* 0x004fea000383ffff */
[----:B------:R-:W-:Y:S05]  /*a2c0*/  BRA `(.L_x_138) ;  /* 0xffffff9c00c47947 */ /* 0x000fea000383ffff */
.L_x_71:
[----:B-1----:R-:W-:Y:S07]  /*a2d0*/  MOV R3, UR7 ;  /* 0x0000000700037c02 */ /* 0x002fee0008000f00 */
.L_x_139:
[----:B-1----:R1:W2:Y:S02]  /*a2e0*/  SYNCS.PHASECHK.TRANS64.TRYWAIT P0, [R3+URZ+0x40], R12 ;  /* 0x0000400c030075a7 */ /* 0x0022a400080011ff */
[----:B--2---:R-:W-:Y:S05]  /*a2f0*/  @!P0 NANOSLEEP.SYNCS 0x989680 ;  /* 0x009896800000895d */ /* 0x004fea0003900000 */
[----:B------:R-:W2:Y:S02]  /*a300*/  @!P0 SYNCS.PHASECHK.TRANS64 P0, [R3+URZ+0x40], R12 ;  /* 0x0000400c030085a7 */ /* 0x000ea400080010ff */
[----:B--2---:R-:W-:Y:S05]  /*a310*/  @!P0 BRA `(.L_x_139) ;  /* 0xfffffffc00f08947 */ /* 0x004fea000383ffff */
[----:B------:R-:W-:Y:S05]  /*a320*/  BRA `(.L_x_140) ;  /* 0xffffffa000047947 */ /* 0x000fea000383ffff */
.L_x_72:
[----:B------:R-:W-:Y:S07]  /*a330*/  MOV R3, UR7 ;  /* 0x0000000700037c02 */ /* 0x000fee0008000f00 */
.L_x_141:
[----:B-1----:R1:W2:Y:S02]  /*a340*/  SYNCS.PHASECHK.TRANS64.TRYWAIT P0, [R3+URZ+0x48], R12 ;  /* 0x0000480c030075a7 */ /* 0x0022a400080011ff */
[----:B--2---:R-:W-:Y:S05]  /*a350*/  @!P0 NANOSLEEP.SYNCS 0x989680 ;  /* 0x009896800000895d */ /* 0x004fea0003900000 */
[----:B------:R-:W2:Y:S02]  /*a360*/  @!P0 SYNCS.PHASECHK.TRANS64 P0, [R3+URZ+0x48], R12 ;  /* 0x0000480c030085a7 */ /* 0x000ea400080010ff */
[----:B--2---:R-:W-:Y:S05]  /*a370*/  @!P0 BRA `(.L_x_141) ;  /* 0xfffffffc00f08947 */ /* 0x004fea000383ffff */
[----:B------:R-:W-:Y:S05]  /*a380*/  BRA `(.L_x_142) ;  /* 0xffffffa0008c7947 */ /* 0x000fea000383ffff */
.L_x_74:
[----:B------:R-:W-:-:S07]  /*a390*/  MOV R0, UR7 ;  /* 0x0000000700007c02 */ /* 0x000fce0008000f00 */
.L_x_143:
[----:B-1----:R1:W3:Y:S02]  /*a3a0*/  SYNCS.PHASECHK.TRANS64.TRYWAIT P0, [R0+URZ+0x38], R3 ;  /* 0x00003803000075a7 */ /* 0x0022e400080011ff */
[----:B---3--:R-:W-:Y:S05]  /*a3b0*/  @!P0 NANOSLEEP.SYNCS 0x989680 ;  /* 0x009896800000895d */ /* 0x008fea0003900000 */
[----:B------:R-:W3:Y:S02]  /*a3c0*/  @!P0 SYNCS.PHASECHK.TRANS64 P0, [R0+URZ+0x38], R3 ;  /* 0x00003803000085a7 */ /* 0x000ee400080010ff */
[----:B---3--:R-:W-:Y:S05]  /*a3d0*/  @!P0 BRA `(.L_x_143) ;  /* 0xfffffffc00f08947 */ /* 0x008fea000383ffff */
[----:B------:R-:W-:Y:S05]  /*a3e0*/  BRA `(.L_x_144) ;  /* 0xffffffa000fc7947 */ /* 0x000fea000383ffff */
.L_x_75:
[----:B-1----:R-:W-:-:S07]  /*a3f0*/  MOV R0, UR7 ;  /* 0x0000000700007c02 */ /* 0x002fce0008000f00 */
.L_x_145:
[----:B-1----:R1:W3:Y:S02]  /*a400*/  SYNCS.PHASECHK.TRANS64.TRYWAIT P0, [R0+URZ+0x40], R3 ;  /* 0x00004003000075a7 */ /* 0x0022e400080011ff */
[----:B---3--:R-:W-:Y:S05]  /*a410*/  @!P0 NANOSLEEP.SYNCS 0x989680 ;  /* 0x009896800000895d */ /* 0x008fea0003900000 */
[----:B------:R-:W3:Y:S02]  /*a420*/  @!P0 SYNCS.PHASECHK.TRANS64 P0, [R0+URZ+0x40], R3 ;  /* 0x00004003000085a7 */ /* 0x000ee400080010ff */
[----:B---3--:R-:W-:Y:S05]  /*a430*/  @!P0 BRA `(.L_x_145) ;  /* 0xfffffffc00f08947 */ /* 0x008fea000383ffff */
[----:B------:R-:W-:Y:S05]  /*a440*/  BRA `(.L_x_146) ;  /* 0xffffffa000ec7947 */ /* 0x000fea000383ffff */
.L_x_77:
[----:B--2---:R2:W4:Y:S02]  /*a450*/  SYNCS.PHASECHK.TRANS64.TRYWAIT P0, [R0+URZ+0x60], R3 ;  /* 0x00006003000075a7 */ /* 0x00452400080011ff */
[----:B----4-:R-:W-:Y:S05]  /*a460*/  @!P0 NANOSLEEP.SYNCS 0x989680 ;  /* 0x009896800000895d */ /* 0x010fea0003900000 */
[----:B------:R-:W4:Y:S02]  /*a470*/  @!P0 SYNCS.PHASECHK.TRANS64 P0, [R0+URZ+0x60], R3 ;  /* 0x00006003000085a7 */ /* 0x000f2400080010ff */
[----:B----4-:R-:W-:Y:S05]  /*a480*/  @!P0 BRA `(.L_x_77) ;  /* 0xfffffffc00f08947 */ /* 0x010fea000383ffff */
[----:B------:R-:W-:Y:S05]  /*a490*/  BRA `(.L_x_147) ;  /* 0xffffffa400b47947 */ /* 0x000fea000383ffff */
.L_x_87:
[----:B-1----:R1:W3:Y:S02]  /*a4a0*/  SYNCS.PHASECHK.TRANS64.TRYWAIT P1, [R3+URZ+0x20], R0 ;  /* 0x00002000030075a7 */ /* 0x0022e400080211ff */
[----:B---3--:R-:W-:Y:S05]  /*a4b0*/  @!P1 NANOSLEEP.SYNCS 0x989680 ;  /* 0x009896800000995d */ /* 0x008fea0003900000 */
[----:B------:R-:W3:Y:S02]  /*a4c0*/  @!P1 SYNCS.PHASECHK.TRANS64 P1, [R3+URZ+0x20], R0 ;  /* 0x00002000030095a7 */ /* 0x000ee400080210ff */
[----:B---3--:R-:W-:Y:S05]  /*a4d0*/  @!P1 BRA `(.L_x_87) ;  /* 0xfffffffc00f09947 */ /* 0x008fea000383ffff */
[----:B------:R-:W-:Y:S05]  /*a4e0*/  BRA `(.L_x_86) ;  /* 0xffffffb000d07947 */ /* 0x000fea000383ffff */
.L_x_89:
[----:B-1----:R1:W4:Y:S02]  /*a4f0*/  SYNCS.PHASECHK.TRANS64.TRYWAIT P0, [R112+URZ+0x80], R5 ;  /* 0x00008005700075a7 */ /* 0x00232400080011ff */
[----:B----4-:R-:W-:Y:S05]  /*a500*/  @!P0 NANOSLEEP.SYNCS 0x989680 ;  /* 0x009896800000895d */ /* 0x010fea0003900000 */
[----:B------:R-:W4:Y:S02]  /*a510*/  @!P0 SYNCS.PHASECHK.TRANS64 P0, [R112+URZ+0x80], R5 ;  /* 0x00008005700085a7 */ /* 0x000f2400080010ff */
[----:B----4-:R-:W-:Y:S05]  /*a520*/  @!P0 BRA `(.L_x_89) ;  /* 0xfffffffc00f08947 */ /* 0x010fea000383ffff */
[----:B------:R-:W-:Y:S05]  /*a530*/  BRA `(.L_x_88) ;  /* 0xffffffb4002c7947 */ /* 0x000fea000383ffff */
.L_x_99:
[----:B--2---:R2:W3:Y:S02]  /*a540*/  SYNCS.PHASECHK.TRANS64.TRYWAIT P0, [R6+URZ+0x20], R5 ;  /* 0x00002005060075a7 */ /* 0x0044e400080011ff */
[----:B---3--:R-:W-:Y:S05]  /*a550*/  @!P0 NANOSLEEP.SYNCS 0x989680 ;  /* 0x009896800000895d */ /* 0x008fea0003900000 */
[----:B------:R-:W3:Y:S02]  /*a560*/  @!P0 SYNCS.PHASECHK.TRANS64 P0, [R6+URZ+0x20], R5 ;  /* 0x00002005060085a7 */ /* 0x000ee400080010ff */
[----:B---3--:R-:W-:Y:S05]  /*a570*/  @!P0 BRA `(.L_x_99) ;  /* 0xfffffffc00f08947 */ /* 0x008fea000383ffff */
[----:B------:R-:W-:Y:S05]  /*a580*/  BRA `(.L_x_98) ;  /* 0xffffffc800547947 */ /* 0x000fea000383ffff */
.L_x_109:
[----:B-1----:R1:W2:Y:S02]  /*a590*/  SYNCS.PHASECHK.TRANS64.TRYWAIT P0, [R3+URZ+0x20], R8 ;  /* 0x00002008030075a7 */ /* 0x0022a400080011ff */
[----:B--2---:R-:W-:Y:S05]  /*a5a0*/  @!P0 NANOSLEEP.SYNCS 0x989680 ;  /* 0x009896800000895d */ /* 0x004fea0003900000 */
[----:B------:R-:W2:Y:S02]  /*a5b0*/  @!P0 SYNCS.PHASECHK.TRANS64 P0, [R3+URZ+0x20], R8 ;  /* 0x00002008030085a7 */ /* 0x000ea400080010ff */
[----:B--2---:R-:W-:Y:S05]  /*a5c0*/  @!P0 BRA `(.L_x_109) ;  /* 0xfffffffc00f08947 */ /* 0x004fea000383ffff */
[----:B------:R-:W-:Y:S05]  /*a5d0*/  BRA `(.L_x_108) ;  /* 0xffffffdc00e47947 */ /* 0x000fea000383ffff */
        .weak           $__internal_0_$__cuda_sm10x_tcgen05_guardrail_trap_col_being_dealloced_not_returned_by_alloc
        .type           $__internal_0_$__cuda_sm10x_tcgen05_guardrail_trap_col_being_dealloced_not_returned_by_alloc,@function
        .size           $__internal_0_$__cuda_sm10x_tcgen05_guardrail_trap_col_being_dealloced_not_returned_by_alloc,($__internal_1_$__cuda_sm10x_tcgen05_guardrail_trap_phase_invalid_during_alloc - $__internal_0_$__cuda_sm10x_tcgen05_guardrail_trap_col_being_dealloced_not_returned_by_alloc)
$__internal_0_$__cuda_sm10x_tcgen05_guardrail_trap_col_being_dealloced_not_returned_by_alloc:
[----:B------:R-:W-:Y:S05]  /*a5e0*/  BPT.TRAP 0x1 ;  /* 0x000000040000795c */ /* 0x000fea0000300000 */
[----:B------:R-:W-:-:S04]  /*a5f0*/  HFMA2 R3, -RZ, RZ, 0, 0 ;  /* 0x00000000ff037431 */ /* 0x000fc800000001ff */
[----:B------:R-:W-:Y:S05]  /*a600*/  RET.REL.NODEC R2 `(_ZN7cutlass13device_kernelINS_4gemm6kernel13GemmUniversalIN4cute5tupleIJiiiiEEENS1_10collective13CollectiveMmaINS1_35MainloopSm100TmaUmmaWarpSpecializedILi2ELi2ELi2ENS5_IJNS4_1CILi1EEESB_SB_EEEEENS5_IJNSA_ILi128EEENSA_ILi192EEENSA_ILi256EEEEEEaNS5_IJlSB_lEEEaSI_NS4_8TiledMMAINS4_8MMA_AtomIJNS4_15SM100_MMA_S8_SSIaaiLi128ELi192ELNS4_4UMMA5MajorE0ELSN_0ELNSM_8SaturateE0EEEEEENS4_6LayoutISC_NS5_IJNSA_ILi0EEESS_SS_EEEEENS5_IJNS4_10UnderscoreESV_SV_EEEEENS4_13SM90_TMA_LOADENS4_14ComposedLayoutINS4_7SwizzleILi3ELi4ELi3EEENS4_18smem_ptr_flag_bitsILi8EEENSR_INS5_IJNSA_ILi8EEESE_EEENS5_IJSE_SB_EEEEEEEvNS4_8identityESY_S18_vS19_EENS_8epilogue10collective18CollectiveEpilogueINS1B_23Sm100TmaWarpSpecializedILi3ELi2ELi64ELb0ELb0EEEJSH_NS5_IJNSR_ISE_SB_EENSR_INSA_ILi64EEESB_EEEEEaSI_aSI_NS1B_6fusion15FusionCallbacksIS1F_NS1K_17LinearCombinationIaiaiLNS_15FloatRoundStyleE2EEESH_S1J_JEEENS4_5SM1004TMEM4LOAD26SM100_TMEM_LOAD_32dp32b64xESY_NSZ_INS10_ILi2ELi4ELi3EEES13_NSR_INS5_IJS14_S1H_EEENS5_IJS1H_SB_EEEEEEENS4_39AutoVectorizingCopyWithAssumedAlignmentILi128EEENS4_14SM90_TMA_STOREES1Y_S20_S20_EEEvvEEEEvNT_6ParamsE) ;  /* 0xffffff58027c7950 */ /* 0x000fea0003c3ffff */
        .weak           $__internal_1_$__cuda_sm10x_tcgen05_guardrail_trap_phase_invalid_during_alloc
        .type           $__internal_1_$__cuda_sm10x_tcgen05_guardrail_trap_phase_invalid_during_alloc,@function
        .size           $__internal_1_$__cuda_sm10x_tcgen05_guardrail_trap_phase_invalid_during_alloc,($__internal_2_$__cuda_sm10x_tcgen05_guardrail_trap_unallocated_columns_being_dealloced - $__internal_1_$__cuda_sm10x_tcgen05_guardrail_trap_phase_invalid_during_alloc)
$__internal_1_$__cuda_sm10x_tcgen05_guardrail_trap_phase_invalid_during_alloc:
[----:B------:R-:W-:Y:S05]  /*a610*/  BPT.TRAP 0x1 ;  /* 0x000000040000795c */ /* 0x000fea0000300000 */
[----:B------:R-:W-:-:S04]  /*a620*/  MOV R3, 0x0 ;  /* 0x0000000000037802 */ /* 0x000fc80000000f00 */
[----:B------:R-:W-:Y:S05]  /*a630*/  RET.REL.NODEC R2 `(_ZN7cutlass13device_kernelINS_4gemm6kernel13GemmUniversalIN4cute5tupleIJiiiiEEENS1_10collective13CollectiveMmaINS1_35MainloopSm100TmaUmmaWarpSpecializedILi2ELi2ELi2ENS5_IJNS4_1CILi1EEESB_SB_EEEEENS5_IJNSA_ILi128EEENSA_ILi192EEENSA_ILi256EEEEEEaNS5_IJlSB_lEEEaSI_NS4_8TiledMMAINS4_8MMA_AtomIJNS4_15SM100_MMA_S8_SSIaaiLi128ELi192ELNS4_4UMMA5MajorE0ELSN_0ELNSM_8SaturateE0EEEEEENS4_6LayoutISC_NS5_IJNSA_ILi0EEESS_SS_EEEEENS5_IJNS4_10UnderscoreESV_SV_EEEEENS4_13SM90_TMA_LOADENS4_14ComposedLayoutINS4_7SwizzleILi3ELi4ELi3EEENS4_18smem_ptr_flag_bitsILi8EEENSR_INS5_IJNSA_ILi8EEESE_EEENS5_IJSE_SB_EEEEEEEvNS4_8identityESY_S18_vS19_EENS_8epilogue10collective18CollectiveEpilogueINS1B_23Sm100TmaWarpSpecializedILi3ELi2ELi64ELb0ELb0EEEJSH_NS5_IJNSR_ISE_SB_EENSR_INSA_ILi64EEESB_EEEEEaSI_aSI_NS1B_6fusion15FusionCallbacksIS1F_NS1K_17LinearCombinationIaiaiLNS_15FloatRoundStyleE2EEESH_S1J_JEEENS4_5SM1004TMEM4LOAD26SM100_TMEM_LOAD_32dp32b64xESY_NSZ_INS10_ILi2ELi4ELi3EEES13_NSR_INS5_IJS14_S1H_EEENS5_IJS1H_SB_EEEEEEENS4_39AutoVectorizingCopyWithAssumedAlignmentILi128EEENS4_14SM90_TMA_STOREES1Y_S20_S20_EEEvvEEEEvNT_6ParamsE) ;  /* 0xffffff5802707950 */ /* 0x000fea0003c3ffff */
        .weak           $__internal_2_$__cuda_sm10x_tcgen05_guardrail_trap_unallocated_columns_being_dealloced
        .type           $__internal_2_$__cuda_sm10x_tcgen05_guardrail_trap_unallocated_columns_being_dealloced,@function
        .size           $__internal_2_$__cuda_sm10x_tcgen05_guardrail_trap_unallocated_columns_being_dealloced,(.L_x_149 - $__internal_2_$__cuda_sm10x_tcgen05_guardrail_trap_unallocated_columns_being_dealloced)
$__internal_2_$__cuda_sm10x_tcgen05_guardrail_trap_unallocated_columns_being_dealloced:
[----:B------:R-:W-:Y:S05]  /*a640*/  BPT.TRAP 0x1 ;  /* 0x000000040000795c */ /* 0x000fea0000300000 */
[----:B------:R-:W-:-:S04]  /*a650*/  HFMA2 R3, -RZ, RZ, 0, 0 ;  /* 0x00000000ff037431 */ /* 0x000fc800000001ff */
[----:B------:R-:W-:Y:S05]  /*a660*/  RET.REL.NODEC R2 `(_ZN7cutlass13device_kernelINS_4gemm6kernel13GemmUniversalIN4cute5tupleIJiiiiEEENS1_10collective13CollectiveMmaINS1_35MainloopSm100TmaUmmaWarpSpecializedILi2ELi2ELi2ENS5_IJNS4_1CILi1EEESB_SB_EEEEENS5_IJNSA_ILi128EEENSA_ILi192EEENSA_ILi256EEEEEEaNS5_IJlSB_lEEEaSI_NS4_8TiledMMAINS4_8MMA_AtomIJNS4_15SM100_MMA_S8_SSIaaiLi128ELi192ELNS4_4UMMA5MajorE0ELSN_0ELNSM_8SaturateE0EEEEEENS4_6LayoutISC_NS5_IJNSA_ILi0EEESS_SS_EEEEENS5_IJNS4_10UnderscoreESV_SV_EEEEENS4_13SM90_TMA_LOADENS4_14ComposedLayoutINS4_7SwizzleILi3ELi4ELi3EEENS4_18smem_ptr_flag_bitsILi8EEENSR_INS5_IJNSA_ILi8EEESE_EEENS5_IJSE_SB_EEEEEEEvNS4_8identityESY_S18_vS19_EENS_8epilogue10collective18CollectiveEpilogueINS1B_23Sm100TmaWarpSpecializedILi3ELi2ELi64ELb0ELb0EEEJSH_NS5_IJNSR_ISE_SB_EENSR_INSA_ILi64EEESB_EEEEEaSI_aSI_NS1B_6fusion15FusionCallbacksIS1F_NS1K_17LinearCombinationIaiaiLNS_15FloatRoundStyleE2EEESH_S1J_JEEENS4_5SM1004TMEM4LOAD26SM100_TMEM_LOAD_32dp32b64xESY_NSZ_INS10_ILi2ELi4ELi3EEES13_NSR_INS5_IJS14_S1H_EEENS5_IJS1H_SB_EEEEEEENS4_39AutoVectorizingCopyWithAssumedAlignmentILi128EEENS4_14SM90_TMA_STOREES1Y_S20_S20_EEEvvEEEEvNT_6ParamsE) ;  /* 0xffffff5802647950 */ /* 0x000fea0003c3ffff */
.L_x_148:
[----:B------:R-:W-:-:S00]  /*a670*/  BRA `(.L_x_148) ;  /* 0xfffffffc00fc7947 */ /* 0x000fc0000383ffff */
[----:B------:R-:W-:-:S00]  /*a680*/  NOP ;  /* 0x0000000000007918 */ /* 0x000fc00000000000 */
[----:B------:R-:W-:-:S00]  /*a690*/  NOP ;  /* 0x0000000000007918 */ /* 0x000fc00000000000 */
[----:B------:R-:W-:-:S00]  /*a6a0*/  NOP ;  /* 0x0000000000007918 */ /* 0x000fc00000000000 */
[----:B------:R-:W-:-:S00]  /*a6b0*/  NOP ;  /* 0x0000000000007918 */ /* 0x000fc00000000000 */
[----:B------:R-:W-:-:S00]  /*a6c0*/  NOP ;  /* 0x0000000000007918 */ /* 0x000fc00000000000 */
[----:B------:R-:W-:-:S00]  /*a6d0*/  NOP ;  /* 0x0000000000007918 */ /* 0x000fc00000000000 */
[----:B------:R-:W-:-:S00]  /*a6e0*/  NOP ;  /* 0x0000000000007918 */ /* 0x000fc00000000000 */
[----:B------:R-:W-:-:S00]  /*a6f0*/  NOP ;  /* 0x0000000000007918 */ /* 0x000fc00000000000 */
.L_x_149:


//--------------------- .nv.global.init           --------------------------
	.section	.nv.global.init,"aw",@progbits
.nv.global.init:
	.type		$str$27,@object
	.size		$str$27,($str$28 - $str$27)
$str$27:
        /*0000*/ 	.byte	0x28, 0x61, 0x64, 0x64, 0x72, 0x65, 0x73, 0x73, 0x20, 0x26, 0x20, 0x6d, 0x61, 0x73, 0x6b, 0x29
        /*0010*/ 	.byte	0x20, 0x3d, 0x3d, 0x20, 0x30, 0x00
	.type		$str$28,@object
	.size		$str$28,($str$26 - $str$28)
$str$28:
        /*0016*/ 	.byte	0x2f, 0x74, 0x6d, 0x70, 0x2f, 0x63, 0x75, 0x74, 0x6c, 0x61, 0x73, 0x73, 0x5f, 0x73, 0x77, 0x65
        /*0026*/ 	.byte	0x65, 0x70, 0x5f, 0x73, 0x72, 0x63, 0x2f, 0x69, 0x6e, 0x63, 0x6c, 0x75, 0x64, 0x65, 0x2f, 0x63
        /*0036*/ 	.byte	0x75, 0x74, 0x65, 0x2f, 0x70, 0x6f, 0x69, 0x6e, 0x74, 0x65, 0x72, 0x5f, 0x66, 0x6c, 0x61, 0x67
        /*0046*/ 	.byte	0x67, 0x65, 0x64, 0x2e, 0x68, 0x70, 0x70, 0x00
	.type		$str$26,@object
	.size		$str$26,($str$25 - $str$26)
$str$26:
        /*004e*/ 	.byte	0x2f, 0x74, 0x6d, 0x70, 0x2f, 0x63, 0x75, 0x74, 0x6c, 0x61, 0x73, 0x73, 0x5f, 0x73, 0x77, 0x65
        /*005e*/ 	.byte	0x65, 0x70, 0x5f, 0x73, 0x72, 0x63, 0x2f, 0x69, 0x6e, 0x63, 0x6c, 0x75, 0x64, 0x65, 0x2f, 0x63
        /*006e*/ 	.byte	0x75, 0x74, 0x65, 0x2f, 0x61, 0x74, 0x6f, 0x6d, 0x2f, 0x63, 0x6f, 0x70, 0x79, 0x5f, 0x74, 0x72
        /*007e*/ 	.byte	0x61, 0x69, 0x74, 0x73, 0x5f, 0x73, 0x6d, 0x31, 0x30, 0x30, 0x2e, 0x68, 0x70, 0x70, 0x00
	.type		$str$25,@object
	.size		$str$25,(__unnamed_1 - $str$25)
$str$25:
        /*008d*/ 	.byte	0x28, 0x28, 0x75, 0x69, 0x6e, 0x74, 0x33, 0x32, 0x5f, 0x74, 0x28, 0x74, 0x68, 0x72, 0x65, 0x61
        /*009d*/ 	.byte	0x64, 0x49, 0x64, 0x78, 0x2e, 0x78, 0x29, 0x20, 0x2f, 0x20, 0x33, 0x32, 0x29, 0x20, 0x25, 0x20
        /*00ad*/ 	.byte	0x34, 0x29, 0x20, 0x3d, 0x3d, 0x20, 0x28, 0x28, 0x28, 0x74, 0x6d, 0x65, 0x6d, 0x5f, 0x61, 0x64
        /*00bd*/ 	.byte	0x64, 0x72, 0x20, 0x3e, 0x3e, 0x20, 0x31, 0x36, 0x29, 0x20, 0x2f, 0x20, 0x33, 0x32, 0x29, 0x20
        /*00cd*/ 	.byte	0x25, 0x20, 0x34, 0x29, 0x00
	.type		__unnamed_1,@object
	.size		__unnamed_1,(__unnamed_2 - __unnamed_1)
__unnamed_1:
        /*00d2*/ 	.byte	0x61, 0x75, 0x74, 0x6f, 0x20, 0x63, 0x75, 0x74, 0x65, 0x3a, 0x3a, 0x61, 0x73, 0x5f, 0x70, 0x6f
        /* <DEDUP_REMOVED lines=24> */
        /*0262*/ 	.byte	0x5d, 0x00
	.type		__unnamed_2,@object
	.size		__unnamed_2,(__unnamed_3 - __unnamed_2)
__unnamed_2:
        /* <DEDUP_REMOVED lines=26> */
	.type		__unnamed_3,@object
	.size		__unnamed_3,(.L_3 - __unnamed_3)
__unnamed_3:
        /* <DEDUP_REMOVED lines=42> */
        /*0696*/ 	.byte	0x43, 0x3c, 0x30, 0x3e, 0x3e, 0x3e, 0x3e, 0x5d, 0x00
.L_3:


//--------------------- .nv.shared._ZN7cutlass13device_kernelINS_4gemm6kernel13GemmUniversalIN4cute5tupleIJiiiiEEENS1_10collective13CollectiveMmaINS1_35MainloopSm100TmaUmmaWarpSpecializedILi2ELi2ELi2ENS5_IJNS4_1CILi1EEESB_SB_EEEEENS5_IJNSA_ILi128EEENSA_ILi192EEENSA_ILi256EEEEEEaNS5_IJlSB_lEEEaSI_NS4_8TiledMMAINS4_8MMA_AtomIJNS4_15SM100_MMA_S8_SSIaaiLi128ELi192ELNS4_4UMMA5MajorE0ELSN_0ELNSM_8SaturateE0EEEEEENS4_6LayoutISC_NS5_IJNSA_ILi0EEESS_SS_EEEEENS5_IJNS4_10UnderscoreESV_SV_EEEEENS4_13SM90_TMA_LOADENS4_14ComposedLayoutINS4_7SwizzleILi3ELi4ELi3EEENS4_18smem_ptr_flag_bitsILi8EEENSR_INS5_IJNSA_ILi8EEESE_EEENS5_IJSE_SB_EEEEEEEvNS4_8identityESY_S18_vS19_EENS_8epilogue10collective18CollectiveEpilogueINS1B_23Sm100TmaWarpSpecializedILi3ELi2ELi64ELb0ELb0EEEJSH_NS5_IJNSR_ISE_SB_EENSR_INSA_ILi64EEESB_EEEEEaSI_aSI_NS1B_6fusion15FusionCallbacksIS1F_NS1K_17LinearCombinationIaiaiLNS_15FloatRoundStyleE2EEESH_S1J_JEEENS4_5SM1004TMEM4LOAD26SM100_TMEM_LOAD_32dp32b64xESY_NSZ_INS10_ILi2ELi4ELi3EEES13_NSR_INS5_IJS14_S1H_EEENS5_IJS1H_SB_EEEEEEENS4_39AutoVectorizingCopyWithAssumedAlignmentILi128EEENS4_14SM90_TMA_STOREES1Y_S20_S20_EEEvvEEEEvNT_6ParamsE --------------------------
	.section	.nv.shared._ZN7cutlass13device_kernelINS_4gemm6kernel13GemmUniversalIN4cute5tupleIJiiiiEEENS1_10collective13CollectiveMmaINS1_35MainloopSm100TmaUmmaWarpSpecializedILi2ELi2ELi2ENS5_IJNS4_1CILi1EEESB_SB_EEEEENS5_IJNSA_ILi128EEENSA_ILi192EEENSA_ILi256EEEEEEaNS5_IJlSB_lEEEaSI_NS4_8TiledMMAINS4_8MMA_AtomIJNS4_15SM100_MMA_S8_SSIaaiLi128ELi192ELNS4_4UMMA5MajorE0ELSN_0ELNSM_8SaturateE0EEEEEENS4_6LayoutISC_NS5_IJNSA_ILi0EEESS_SS_EEEEENS5_IJNS4_10UnderscoreESV_SV_EEEEENS4_13SM90_TMA_LOADENS4_14ComposedLayoutINS4_7SwizzleILi3ELi4ELi3EEENS4_18smem_ptr_flag_bitsILi8EEENSR_INS5_IJNSA_ILi8EEESE_EEENS5_IJSE_SB_EEEEEEEvNS4_8identityESY_S18_vS19_EENS_8epilogue10collective18CollectiveEpilogueINS1B_23Sm100TmaWarpSpecializedILi3ELi2ELi64ELb0ELb0EEEJSH_NS5_IJNSR_ISE_SB_EENSR_INSA_ILi64EEESB_EEEEEaSI_aSI_NS1B_6fusion15FusionCallbacksIS1F_NS1K_17LinearCombinationIaiaiLNS_15FloatRoundStyleE2EEESH_S1J_JEEENS4_5SM1004TMEM4LOAD26SM100_TMEM_LOAD_32dp32b64xESY_NSZ_INS10_ILi2ELi4ELi3EEES13_NSR_INS5_IJS14_S1H_EEENS5_IJS1H_SB_EEEEEEENS4_39AutoVectorizingCopyWithAssumedAlignmentILi128EEENS4_14SM90_TMA_STOREES1Y_S20_S20_EEEvvEEEEvNT_6ParamsE,"aw",@nobits
	.sectionflags	@""
	.align	16
	.zero		1024


//--------------------- .nv.shared.reserved.0     --------------------------
	.section	.nv.shared.reserved.0,"aw",@nobits
	.weak		__nv_reservedSMEM_offset_0_alias
	.size		__nv_reservedSMEM_offset_0_alias, 0, 64
	.other		__nv_reservedSMEM_offset_0_alias,@"STO_CUDA_RESERVED_SHARED STV_DEFAULT"
__nv_reservedSMEM_offset_0_alias:
	.zero		0
.nv.shared.reserved.0:
	.zero		64
	.weak		__nv_reservedSMEM_tcgen05_partition
	.type		__nv_reservedSMEM_tcgen05_partition,@object
	.size		__nv_reservedSMEM_tcgen05_partition,(.L_0 - __nv_reservedSMEM_tcgen05_partition)
__nv_reservedSMEM_tcgen05_partition:
	.zero		32
.L_0:


//--------------------- .nv.global                --------------------------
	.section	.nv.global,"aw",@nobits
.nv.global:
	.type		_ZN40_INTERNAL_a9549bec_4_k_cu_9e320214_259704cute1_E,@object
	.size		_ZN40_INTERNAL_a9549bec_4_k_cu_9e320214_259704cute1_E,(_ZN40_INTERNAL_a9549bec_4_k_cu_9e320214_259704cuda3std3__45__cpo6cbeginE - _ZN40_INTERNAL_a9549bec_4_k_cu_9e320214_259704cute1_E)
_ZN40_INTERNAL_a9549bec_4_k_cu_9e320214_259704cute1_E:
	.zero		1
	.type		_ZN40_INTERNAL_a9549bec_4_k_cu_9e320214_259704cuda3std3__45__cpo6cbeginE,@object
	.size		_ZN40_INTERNAL_a9549bec_4_k_cu_9e320214_259704cuda3std3__45__cpo6cbeginE,(_ZN40_INTERNAL_a9549bec_4_k_cu_9e320214_259704cuda3std3__48in_placeE - _ZN40_INTERNAL_a9549bec_4_k_cu_9e320214_259704cuda3std3__45__cpo6cbeginE)
_ZN40_INTERNAL_a9549bec_4_k_cu_9e320214_259704cuda3std3__45__cpo6cbeginE:
	.zero		1
	.type		_ZN40_INTERNAL_a9549bec_4_k_cu_9e320214_259704cuda3std3__48in_placeE,@object
	.size		_ZN40_INTERNAL_a9549bec_4_k_cu_9e320214_259704cuda3std3__48in_placeE,(_ZN40_INTERNAL_a9549bec_4_k_cu_9e320214_259704cuda3std6ranges3__45__cpo9iter_moveE - _ZN40_INTERNAL_a9549bec_4_k_cu_9e320214_259704cuda3std3__48in_placeE)
_ZN40_INTERNAL_a9549bec_4_k_cu_9e320214_259704cuda3std3__48in_placeE:
	.zero		1
	.type		_ZN40_INTERNAL_a9549bec_4_k_cu_9e320214_259704cuda3std6ranges3__45__cpo9iter_moveE,@object
	.size		_ZN40_INTERNAL_a9549bec_4_k_cu_9e320214_259704cuda3std6ranges3__45__cpo9iter_moveE,(_ZN40_INTERNAL_a9549bec_4_k_cu_9e320214_259704cuda3std3__45__cpo5beginE - _ZN40_INTERNAL_a9549bec_4_k_cu_9e320214_259704cuda3std6ranges3__45__cpo9iter_moveE)
_ZN40_INTERNAL_a9549bec_4_k_cu_9e320214_259704cuda3std6ranges3__45__cpo9iter_moveE:
	.zero		1
	.type		_ZN40_INTERNAL_a9549bec_4_k_cu_9e320214_259704cuda3std3__45__cpo5beginE,@object
	.size		_ZN40_INTERNAL_a9549bec_4_k_cu_9e320214_259704cuda3std3__45__cpo5beginE,(_ZN40_INTERNAL_a9549bec_4_k_cu_9e320214_259704cuda3std3__442_GLOBAL__N__a9549bec_4_k_cu_9e320214_259706ignoreE - _ZN40_INTERNAL_a9549bec_4_k_cu_9e320214_259704cuda3std3__45__cpo5beginE)
_ZN40_INTERNAL_a9549bec_4_k_cu_9e320214_259704cuda3std3__45__cpo5beginE:
	.zero		1
	.type		_ZN40_INTERNAL_a9549bec_4_k_cu_9e320214_259704cuda3std3__442_GLOBAL__N__a9549bec_4_k_cu_9e320214_259706ignoreE,@object
	.size		_ZN40_INTERNAL_a9549bec_4_k_cu_9e320214_259704cuda3std3__442_GLOBAL__N__a9549bec_4_k_cu_9e320214_259706ignoreE,(_ZN40_INTERNAL_a9549bec_4_k_cu_9e320214_259704cute7productE - _ZN40_INTERNAL_a9549bec_4_k_cu_9e320214_259704cuda3std3__442_GLOBAL__N__a9549bec_4_k_cu_9e320214_259706ignoreE)
_ZN40_INTERNAL_a9549bec_4_k_cu_9e320214_259704cuda3std3__442_GLOBAL__N__a9549bec_4_k_cu_9e320214_259706ignoreE:
	.zero		1
	.type		_ZN40_INTERNAL_a9549bec_4_k_cu_9e320214_259704cute7productE,@object
	.size		_ZN40_INTERNAL_a9549bec_4_k_cu_9e320214_259704cute7productE,(_ZN40_INTERNAL_a9549bec_4_k_cu_9e320214_259704cuda3std3__45__cpo3endE - _ZN40_INTERNAL_a9549bec_4_k_cu_9e320214_259704cute7productE)
_ZN40_INTERNAL_a9549bec_4_k_cu_9e320214_259704cute7productE:
	.zero		1
	.type		_ZN40_INTERNAL_a9549bec_4_k_cu_9e320214_259704cuda3std3__45__cpo3endE,@object
	.size		_ZN40_INTERNAL_a9549bec_4_k_cu_9e320214_259704cuda3std3__45__cpo3endE,(_ZN40_INTERNAL_a9549bec_4_k_cu_9e320214_259704cuda3std3__419piecewise_constructE - _ZN40_INTERNAL_a9549bec_4_k_cu_9e320214_259704cuda3std3__45__cpo3endE)
_ZN40_INTERNAL_a9549bec_4_k_cu_9e320214_259704cuda3std3__45__cpo3endE:
	.zero		1
	.type		_ZN40_INTERNAL_a9549bec_4_k_cu_9e320214_259704cuda3std3__419piecewise_constructE,@object
	.size		_ZN40_INTERNAL_a9549bec_4_k_cu_9e320214_259704cuda3std3__419piecewise_constructE,(_ZN40_INTERNAL_a9549bec_4_k_cu_9e320214_259704cuda3std3__45__cpo4cendE - _ZN40_INTERNAL_a9549bec_4_k_cu_9e320214_259704cuda3std3__419piecewise_constructE)
_ZN40_INTERNAL_a9549bec_4_k_cu_9e320214_259704cuda3std3__419piecewise_constructE:
	.zero		1
	.type		_ZN40_INTERNAL_a9549bec_4_k_cu_9e320214_259704cuda3std3__45__cpo4cendE,@object
	.size		_ZN40_INTERNAL_a9549bec_4_k_cu_9e320214_259704cuda3std3__45__cpo4cendE,(_ZN40_INTERNAL_a9549bec_4_k_cu_9e320214_259704cuda3std6ranges3__45__cpo4swapE - _ZN40_INTERNAL_a9549bec_4_k_cu_9e320214_259704cuda3std3__45__cpo4cendE)
_ZN40_INTERNAL_a9549bec_4_k_cu_9e320214_259704cuda3std3__45__cpo4cendE:
	.zero		1
	.type		_ZN40_INTERNAL_a9549bec_4_k_cu_9e320214_259704cuda3std6ranges3__45__cpo4swapE,@object
	.size		_ZN40_INTERNAL_a9549bec_4_k_cu_9e320214_259704cuda3std6ranges3__45__cpo4swapE,(.L_11 - _ZN40_INTERNAL_a9549bec_4_k_cu_9e320214_259704cuda3std6ranges3__45__cpo4swapE)
_ZN40_INTERNAL_a9549bec_4_k_cu_9e320214_259704cuda3std6ranges3__45__cpo4swapE:
	.zero		1
.L_11:


//--------------------- .nv.constant0._ZN7cutlass13device_kernelINS_4gemm6kernel13GemmUniversalIN4cute5tupleIJiiiiEEENS1_10collective13CollectiveMmaINS1_35MainloopSm100TmaUmmaWarpSpecializedILi2ELi2ELi2ENS5_IJNS4_1CILi1EEESB_SB_EEEEENS5_IJNSA_ILi128EEENSA_ILi192EEENSA_ILi256EEEEEEaNS5_IJlSB_lEEEaSI_NS4_8TiledMMAINS4_8MMA_AtomIJNS4_15SM100_MMA_S8_SSIaaiLi128ELi192ELNS4_4UMMA5MajorE0ELSN_0ELNSM_8SaturateE0EEEEEENS4_6LayoutISC_NS5_IJNSA_ILi0EEESS_SS_EEEEENS5_IJNS4_10UnderscoreESV_SV_EEEEENS4_13SM90_TMA_LOADENS4_14ComposedLayoutINS4_7SwizzleILi3ELi4ELi3EEENS4_18smem_ptr_flag_bitsILi8EEENSR_INS5_IJNSA_ILi8EEESE_EEENS5_IJSE_SB_EEEEEEEvNS4_8identityESY_S18_vS19_EENS_8epilogue10collective18CollectiveEpilogueINS1B_23Sm100TmaWarpSpecializedILi3ELi2ELi64ELb0ELb0EEEJSH_NS5_IJNSR_ISE_SB_EENSR_INSA_ILi64EEESB_EEEEEaSI_aSI_NS1B_6fusion15FusionCallbacksIS1F_NS1K_17LinearCombinationIaiaiLNS_15FloatRoundStyleE2EEESH_S1J_JEEENS4_5SM1004TMEM4LOAD26SM100_TMEM_LOAD_32dp32b64xESY_NSZ_INS10_ILi2ELi4ELi3EEES13_NSR_INS5_IJS14_S1H_EEENS5_IJS1H_SB_EEEEEEENS4_39AutoVectorizingCopyWithAssumedAlignmentILi128EEENS4_14SM90_TMA_STOREES1Y_S20_S20_EEEvvEEEEvNT_6ParamsE --------------------------
	.section	.nv.constant0._ZN7cutlass13device_kernelINS_4gemm6kernel13GemmUniversalIN4cute5tupleIJiiiiEEENS1_10collective13CollectiveMmaINS1_35MainloopSm100TmaUmmaWarpSpecializedILi2ELi2ELi2ENS5_IJNS4_1CILi1EEESB_SB_EEEEENS5_IJNSA_ILi128EEENSA_ILi192EEENSA_ILi256EEEEEEaNS5_IJlSB_lEEEaSI_NS4_8TiledMMAINS4_8MMA_AtomIJNS4_15SM100_MMA_S8_SSIaaiLi128ELi192ELNS4_4UMMA5MajorE0ELSN_0ELNSM_8SaturateE0EEEEEENS4_6LayoutISC_NS5_IJNSA_ILi0EEESS_SS_EEEEENS5_IJNS4_10UnderscoreESV_SV_EEEEENS4_13SM90_TMA_LOADENS4_14ComposedLayoutINS4_7SwizzleILi3ELi4ELi3EEENS4_18smem_ptr_flag_bitsILi8EEENSR_INS5_IJNSA_ILi8EEESE_EEENS5_IJSE_SB_EEEEEEEvNS4_8identityESY_S18_vS19_EENS_8epilogue10collective18CollectiveEpilogueINS1B_23Sm100TmaWarpSpecializedILi3ELi2ELi64ELb0ELb0EEEJSH_NS5_IJNSR_ISE_SB_EENSR_INSA_ILi64EEESB_EEEEEaSI_aSI_NS1B_6fusion15FusionCallbacksIS1F_NS1K_17LinearCombinationIaiaiLNS_15FloatRoundStyleE2EEESH_S1J_JEEENS4_5SM1004TMEM4LOAD26SM100_TMEM_LOAD_32dp32b64xESY_NSZ_INS10_ILi2ELi4ELi3EEES13_NSR_INS5_IJS14_S1H_EEENS5_IJS1H_SB_EEEEEEENS4_39AutoVectorizingCopyWithAssumedAlignmentILi128EEENS4_14SM90_TMA_STOREES1Y_S20_S20_EEEvvEEEEvNT_6ParamsE,"a",@progbits
	.sectionflags	@""
	.align	4
.nv.constant0._ZN7cutlass13device_kernelINS_4gemm6kernel13GemmUniversalIN4cute5tupleIJiiiiEEENS1_10collective13CollectiveMmaINS1_35MainloopSm100TmaUmmaWarpSpecializedILi2ELi2ELi2ENS5_IJNS4_1CILi1EEESB_SB_EEEEENS5_IJNSA_ILi128EEENSA_ILi192EEENSA_ILi256EEEEEEaNS5_IJlSB_lEEEaSI_NS4_8TiledMMAINS4_8MMA_AtomIJNS4_15SM100_MMA_S8_SSIaaiLi128ELi192ELNS4_4UMMA5MajorE0ELSN_0ELNSM_8SaturateE0EEEEEENS4_6LayoutISC_NS5_IJNSA_ILi0EEESS_SS_EEEEENS5_IJNS4_10UnderscoreESV_SV_EEEEENS4_13SM90_TMA_LOADENS4_14ComposedLayoutINS4_7SwizzleILi3ELi4ELi3EEENS4_18smem_ptr_flag_bitsILi8EEENSR_INS5_IJNSA_ILi8EEESE_EEENS5_IJSE_SB_EEEEEEEvNS4_8identityESY_S18_vS19_EENS_8epilogue10collective18CollectiveEpilogueINS1B_23Sm100TmaWarpSpecializedILi3ELi2ELi64ELb0ELb0EEEJSH_NS5_IJNSR_ISE_SB_EENSR_INSA_ILi64EEESB_EEEEEaSI_aSI_NS1B_6fusion15FusionCallbacksIS1F_NS1K_17LinearCombinationIaiaiLNS_15FloatRoundStyleE2EEESH_S1J_JEEENS4_5SM1004TMEM4LOAD26SM100_TMEM_LOAD_32dp32b64xESY_NSZ_INS10_ILi2ELi4ELi3EEES13_NSR_INS5_IJS14_S1H_EEENS5_IJS1H_SB_EEEEEEENS4_39AutoVectorizingCopyWithAssumedAlignmentILi128EEENS4_14SM90_TMA_STOREES1Y_S20_S20_EEEvvEEEEvNT_6ParamsE:
	.zero		2944


//--------------------- SYMBOLS --------------------------

	.type		.nv.reservedSmem.offset0,@object
	.size		.nv.reservedSmem.offset0,0x4
	.type		.nv.reservedSmem.cap,@object
	.size		.nv.reservedSmem.cap,0x4
	.type		__assertfail,@function
